//
// Generated by NVIDIA NVVM Compiler
//
// Compiler Build ID: CL-36424714
// Cuda compilation tools, release 13.0, V13.0.88
// Based on NVVM 20.0.0
//

.version 9.0
.target sm_100
.address_size 64

	// .globl	_Z17convolutionRowGPUPfS_S_iii

.visible .entry _Z17convolutionRowGPUPfS_S_iii(
	.param .u64 .ptr .align 1 _Z17convolutionRowGPUPfS_S_iii_param_0,
	.param .u64 .ptr .align 1 _Z17convolutionRowGPUPfS_S_iii_param_1,
	.param .u64 .ptr .align 1 _Z17convolutionRowGPUPfS_S_iii_param_2,
	.param .u32 _Z17convolutionRowGPUPfS_S_iii_param_3,
	.param .u32 _Z17convolutionRowGPUPfS_S_iii_param_4,
	.param .u32 _Z17convolutionRowGPUPfS_S_iii_param_5
)
{
	.reg .pred 	%p<52>;
	.reg .b32 	%r<66>;
	.reg .b32 	%f<86>;
	.reg .b64 	%rd<25>;

	ld.param.u64 	%rd10, [_Z17convolutionRowGPUPfS_S_iii_param_0];
	ld.param.u64 	%rd11, [_Z17convolutionRowGPUPfS_S_iii_param_1];
	ld.param.u64 	%rd12, [_Z17convolutionRowGPUPfS_S_iii_param_2];
	ld.param.u32 	%r27, [_Z17convolutionRowGPUPfS_S_iii_param_3];
	ld.param.u32 	%r28, [_Z17convolutionRowGPUPfS_S_iii_param_5];
	cvta.to.global.u64 	%rd1, %rd12;
	cvta.to.global.u64 	%rd2, %rd11;
	mov.u32 	%r29, %ctaid.x;
	mov.u32 	%r30, %ntid.x;
	mov.u32 	%r31, %tid.x;
	mad.lo.s32 	%r1, %r29, %r30, %r31;
	setp.lt.s32 	%p1, %r28, 0;
	@%p1 bra 	$L__BB0_40;
	cvta.to.global.u64 	%rd13, %rd10;
	neg.s32 	%r64, %r28;
	mov.u32 	%r32, %tid.y;
	mov.u32 	%r33, %ntid.y;
	mov.u32 	%r34, %ctaid.y;
	mad.lo.s32 	%r35, %r34, %r33, %r32;
	mad.lo.s32 	%r3, %r27, %r35, %r1;
	mul.wide.s32 	%rd14, %r3, 4;
	add.s64 	%rd3, %rd13, %rd14;
	setp.lt.u32 	%p2, %r28, 4;
	mov.f32 	%f78, 0f00000000;
	@%p2 bra 	$L__BB0_21;
	shl.b32 	%r59, %r28, 1;
	sub.s32 	%r62, 3, %r28;
	and.b32  	%r36, %r59, -8;
	neg.s32 	%r61, %r36;
	sub.s32 	%r60, %r3, %r28;
	sub.s32 	%r58, %r1, %r28;
	mov.f32 	%f78, 0f00000000;
$L__BB0_3:
	.pragma "nounroll";
	setp.lt.s32 	%p3, %r58, 0;
	setp.ge.s32 	%p4, %r58, %r27;
	mul.wide.s32 	%rd15, %r59, 4;
	add.s64 	%rd4, %rd1, %rd15;
	mul.wide.s32 	%rd16, %r60, 4;
	add.s64 	%rd5, %rd2, %rd16;
	or.pred  	%p5, %p3, %p4;
	@%p5 bra 	$L__BB0_5;
	ld.global.f32 	%f37, [%rd5];
	ld.global.f32 	%f38, [%rd4];
	fma.rn.f32 	%f78, %f37, %f38, %f78;
$L__BB0_5:
	st.global.f32 	[%rd3], %f78;
	add.s32 	%r37, %r58, 1;
	setp.lt.s32 	%p6, %r37, 0;
	setp.ge.s32 	%p7, %r37, %r27;
	or.pred  	%p8, %p6, %p7;
	@%p8 bra 	$L__BB0_7;
	ld.global.f32 	%f39, [%rd5+4];
	ld.global.f32 	%f40, [%rd4+-4];
	fma.rn.f32 	%f78, %f39, %f40, %f78;
$L__BB0_7:
	st.global.f32 	[%rd3], %f78;
	add.s32 	%r38, %r58, 2;
	setp.lt.s32 	%p9, %r38, 0;
	setp.ge.s32 	%p10, %r38, %r27;
	or.pred  	%p11, %p9, %p10;
	@%p11 bra 	$L__BB0_9;
	ld.global.f32 	%f41, [%rd5+8];
	ld.global.f32 	%f42, [%rd4+-8];
	fma.rn.f32 	%f78, %f41, %f42, %f78;
$L__BB0_9:
	st.global.f32 	[%rd3], %f78;
	add.s32 	%r39, %r58, 3;
	setp.lt.s32 	%p12, %r39, 0;
	setp.ge.s32 	%p13, %r39, %r27;
	or.pred  	%p14, %p12, %p13;
	@%p14 bra 	$L__BB0_11;
	ld.global.f32 	%f43, [%rd5+12];
	ld.global.f32 	%f44, [%rd4+-12];
	fma.rn.f32 	%f78, %f43, %f44, %f78;
$L__BB0_11:
	st.global.f32 	[%rd3], %f78;
	add.s32 	%r40, %r58, 4;
	setp.lt.s32 	%p15, %r40, 0;
	setp.ge.s32 	%p16, %r40, %r27;
	or.pred  	%p17, %p15, %p16;
	@%p17 bra 	$L__BB0_13;
	ld.global.f32 	%f45, [%rd5+16];
	ld.global.f32 	%f46, [%rd4+-16];
	fma.rn.f32 	%f78, %f45, %f46, %f78;
$L__BB0_13:
	st.global.f32 	[%rd3], %f78;
	add.s32 	%r41, %r58, 5;
	setp.lt.s32 	%p18, %r41, 0;
	setp.ge.s32 	%p19, %r41, %r27;
	or.pred  	%p20, %p18, %p19;
	@%p20 bra 	$L__BB0_15;
	ld.global.f32 	%f47, [%rd5+20];
	ld.global.f32 	%f48, [%rd4+-20];
	fma.rn.f32 	%f78, %f47, %f48, %f78;
$L__BB0_15:
	st.global.f32 	[%rd3], %f78;
	add.s32 	%r42, %r58, 6;
	setp.lt.s32 	%p21, %r42, 0;
	setp.ge.s32 	%p22, %r42, %r27;
	or.pred  	%p23, %p21, %p22;
	@%p23 bra 	$L__BB0_17;
	ld.global.f32 	%f49, [%rd5+24];
	ld.global.f32 	%f50, [%rd4+-24];
	fma.rn.f32 	%f78, %f49, %f50, %f78;
$L__BB0_17:
	st.global.f32 	[%rd3], %f78;
	add.s32 	%r43, %r58, 7;
	setp.lt.s32 	%p24, %r43, 0;
	setp.ge.s32 	%p25, %r43, %r27;
	or.pred  	%p26, %p24, %p25;
	@%p26 bra 	$L__BB0_19;
	ld.global.f32 	%f51, [%rd5+28];
	ld.global.f32 	%f52, [%rd4+-28];
	fma.rn.f32 	%f78, %f51, %f52, %f78;
$L__BB0_19:
	st.global.f32 	[%rd3], %f78;
	add.s32 	%r62, %r62, 8;
	add.s32 	%r61, %r61, 8;
	add.s32 	%r60, %r60, 8;
	add.s32 	%r59, %r59, -8;
	add.s32 	%r58, %r58, 8;
	setp.ne.s32 	%p27, %r61, 0;
	@%p27 bra 	$L__BB0_3;
	add.s32 	%r64, %r62, -3;
$L__BB0_21:
	shl.b32 	%r44, %r28, 1;
	and.b32  	%r45, %r44, 6;
	setp.lt.u32 	%p28, %r45, 3;
	@%p28 bra 	$L__BB0_31;
	add.s32 	%r21, %r64, %r1;
	setp.lt.s32 	%p29, %r21, 0;
	setp.ge.s32 	%p30, %r21, %r27;
	sub.s32 	%r46, %r28, %r64;
	mul.wide.s32 	%rd17, %r46, 4;
	add.s64 	%rd6, %rd1, %rd17;
	add.s32 	%r47, %r3, %r64;
	mul.wide.s32 	%rd18, %r47, 4;
	add.s64 	%rd7, %rd2, %rd18;
	or.pred  	%p31, %p29, %p30;
	@%p31 bra 	$L__BB0_24;
	ld.global.f32 	%f53, [%rd7];
	ld.global.f32 	%f54, [%rd6];
	fma.rn.f32 	%f78, %f53, %f54, %f78;
$L__BB0_24:
	st.global.f32 	[%rd3], %f78;
	add.s32 	%r48, %r21, 1;
	setp.lt.s32 	%p32, %r48, 0;
	setp.ge.s32 	%p33, %r48, %r27;
	or.pred  	%p34, %p32, %p33;
	@%p34 bra 	$L__BB0_26;
	ld.global.f32 	%f55, [%rd7+4];
	ld.global.f32 	%f56, [%rd6+-4];
	fma.rn.f32 	%f78, %f55, %f56, %f78;
$L__BB0_26:
	st.global.f32 	[%rd3], %f78;
	add.s32 	%r49, %r21, 2;
	setp.lt.s32 	%p35, %r49, 0;
	setp.ge.s32 	%p36, %r49, %r27;
	or.pred  	%p37, %p35, %p36;
	@%p37 bra 	$L__BB0_28;
	ld.global.f32 	%f57, [%rd7+8];
	ld.global.f32 	%f58, [%rd6+-8];
	fma.rn.f32 	%f78, %f57, %f58, %f78;
$L__BB0_28:
	st.global.f32 	[%rd3], %f78;
	add.s32 	%r50, %r21, 3;
	setp.lt.s32 	%p38, %r50, 0;
	setp.ge.s32 	%p39, %r50, %r27;
	or.pred  	%p40, %p38, %p39;
	@%p40 bra 	$L__BB0_30;
	ld.global.f32 	%f59, [%rd7+12];
	ld.global.f32 	%f60, [%rd6+-12];
	fma.rn.f32 	%f78, %f59, %f60, %f78;
$L__BB0_30:
	st.global.f32 	[%rd3], %f78;
	add.s32 	%r64, %r64, 4;
$L__BB0_31:
	and.b32  	%r51, %r28, 1;
	setp.eq.b32 	%p41, %r51, 1;
	not.pred 	%p42, %p41;
	@%p42 bra 	$L__BB0_37;
	add.s32 	%r24, %r64, %r1;
	setp.lt.s32 	%p43, %r24, 0;
	setp.ge.s32 	%p44, %r24, %r27;
	sub.s32 	%r52, %r28, %r64;
	mul.wide.s32 	%rd19, %r52, 4;
	add.s64 	%rd8, %rd1, %rd19;
	add.s32 	%r53, %r3, %r64;
	mul.wide.s32 	%rd20, %r53, 4;
	add.s64 	%rd9, %rd2, %rd20;
	or.pred  	%p45, %p43, %p44;
	@%p45 bra 	$L__BB0_34;
	ld.global.f32 	%f61, [%rd9];
	ld.global.f32 	%f62, [%rd8];
	fma.rn.f32 	%f78, %f61, %f62, %f78;
$L__BB0_34:
	st.global.f32 	[%rd3], %f78;
	add.s32 	%r54, %r24, 1;
	setp.lt.s32 	%p46, %r54, 0;
	setp.ge.s32 	%p47, %r54, %r27;
	or.pred  	%p48, %p46, %p47;
	@%p48 bra 	$L__BB0_36;
	ld.global.f32 	%f63, [%rd9+4];
	ld.global.f32 	%f64, [%rd8+-4];
	fma.rn.f32 	%f78, %f63, %f64, %f78;
$L__BB0_36:
	st.global.f32 	[%rd3], %f78;
	add.s32 	%r64, %r64, 2;
$L__BB0_37:
	add.s32 	%r55, %r64, %r1;
	setp.lt.s32 	%p49, %r55, 0;
	setp.ge.s32 	%p50, %r55, %r27;
	or.pred  	%p51, %p49, %p50;
	@%p51 bra 	$L__BB0_39;
	add.s32 	%r56, %r3, %r64;
	mul.wide.s32 	%rd21, %r56, 4;
	add.s64 	%rd22, %rd2, %rd21;
	ld.global.f32 	%f65, [%rd22];
	sub.s32 	%r57, %r28, %r64;
	mul.wide.s32 	%rd23, %r57, 4;
	add.s64 	%rd24, %rd1, %rd23;
	ld.global.f32 	%f66, [%rd24];
	fma.rn.f32 	%f78, %f65, %f66, %f78;
$L__BB0_39:
	st.global.f32 	[%rd3], %f78;
$L__BB0_40:
	ret;

}
	// .globl	_Z20convolutionColumnGPUPfS_S_iii
.visible .entry _Z20convolutionColumnGPUPfS_S_iii(
	.param .u64 .ptr .align 1 _Z20convolutionColumnGPUPfS_S_iii_param_0,
	.param .u64 .ptr .align 1 _Z20convolutionColumnGPUPfS_S_iii_param_1,
	.param .u64 .ptr .align 1 _Z20convolutionColumnGPUPfS_S_iii_param_2,
	.param .u32 _Z20convolutionColumnGPUPfS_S_iii_param_3,
	.param .u32 _Z20convolutionColumnGPUPfS_S_iii_param_4,
	.param .u32 _Z20convolutionColumnGPUPfS_S_iii_param_5
)
{
	.reg .pred 	%p<52>;
	.reg .b32 	%r<108>;
	.reg .b32 	%f<86>;
	.reg .b64 	%rd<47>;

	ld.param.u64 	%rd7, [_Z20convolutionColumnGPUPfS_S_iii_param_0];
	ld.param.u64 	%rd8, [_Z20convolutionColumnGPUPfS_S_iii_param_1];
	ld.param.u64 	%rd9, [_Z20convolutionColumnGPUPfS_S_iii_param_2];
	ld.param.u32 	%r54, [_Z20convolutionColumnGPUPfS_S_iii_param_3];
	ld.param.u32 	%r55, [_Z20convolutionColumnGPUPfS_S_iii_param_4];
	ld.param.u32 	%r56, [_Z20convolutionColumnGPUPfS_S_iii_param_5];
	cvta.to.global.u64 	%rd1, %rd9;
	cvta.to.global.u64 	%rd2, %rd8;
	mov.u32 	%r57, %ctaid.x;
	mov.u32 	%r58, %ntid.x;
	mov.u32 	%r59, %tid.x;
	mad.lo.s32 	%r1, %r57, %r58, %r59;
	mov.u32 	%r60, %ctaid.y;
	mov.u32 	%r61, %ntid.y;
	mov.u32 	%r62, %tid.y;
	mad.lo.s32 	%r2, %r60, %r61, %r62;
	setp.lt.s32 	%p1, %r56, 0;
	@%p1 bra 	$L__BB1_40;
	cvta.to.global.u64 	%rd10, %rd7;
	neg.s32 	%r106, %r56;
	mad.lo.s32 	%r63, %r54, %r2, %r1;
	mul.wide.s32 	%rd11, %r63, 4;
	add.s64 	%rd3, %rd10, %rd11;
	setp.lt.u32 	%p2, %r56, 4;
	mov.f32 	%f78, 0f00000000;
	@%p2 bra 	$L__BB1_21;
	shl.b32 	%r102, %r56, 1;
	sub.s32 	%r104, 3, %r56;
	and.b32  	%r64, %r102, -8;
	neg.s32 	%r103, %r64;
	sub.s32 	%r101, %r2, %r56;
	mul.lo.s32 	%r65, %r54, %r101;
	add.s32 	%r66, %r65, %r54;
	add.s32 	%r100, %r1, %r66;
	shl.b32 	%r9, %r54, 3;
	add.s32 	%r67, %r101, 2;
	mad.lo.s32 	%r99, %r54, %r67, %r1;
	add.s32 	%r68, %r101, 3;
	mad.lo.s32 	%r98, %r54, %r68, %r1;
	add.s32 	%r69, %r101, 4;
	mad.lo.s32 	%r97, %r54, %r69, %r1;
	add.s32 	%r70, %r101, 5;
	mad.lo.s32 	%r96, %r54, %r70, %r1;
	add.s32 	%r71, %r101, 6;
	mad.lo.s32 	%r95, %r54, %r71, %r1;
	add.s32 	%r72, %r101, 7;
	mad.lo.s32 	%r94, %r54, %r72, %r1;
	add.s32 	%r93, %r1, %r65;
	mov.f32 	%f78, 0f00000000;
$L__BB1_3:
	.pragma "nounroll";
	setp.lt.s32 	%p3, %r101, 0;
	setp.ge.s32 	%p4, %r101, %r55;
	mul.wide.s32 	%rd12, %r102, 4;
	add.s64 	%rd4, %rd1, %rd12;
	or.pred  	%p5, %p3, %p4;
	@%p5 bra 	$L__BB1_5;
	mul.wide.s32 	%rd13, %r93, 4;
	add.s64 	%rd14, %rd2, %rd13;
	ld.global.f32 	%f37, [%rd14];
	ld.global.f32 	%f38, [%rd4];
	fma.rn.f32 	%f78, %f37, %f38, %f78;
$L__BB1_5:
	st.global.f32 	[%rd3], %f78;
	add.s32 	%r73, %r101, 1;
	setp.lt.s32 	%p6, %r73, 0;
	setp.ge.s32 	%p7, %r73, %r55;
	or.pred  	%p8, %p6, %p7;
	@%p8 bra 	$L__BB1_7;
	mul.wide.s32 	%rd15, %r100, 4;
	add.s64 	%rd16, %rd2, %rd15;
	ld.global.f32 	%f39, [%rd16];
	ld.global.f32 	%f40, [%rd4+-4];
	fma.rn.f32 	%f78, %f39, %f40, %f78;
$L__BB1_7:
	st.global.f32 	[%rd3], %f78;
	add.s32 	%r74, %r101, 2;
	setp.lt.s32 	%p9, %r74, 0;
	setp.ge.s32 	%p10, %r74, %r55;
	or.pred  	%p11, %p9, %p10;
	@%p11 bra 	$L__BB1_9;
	mul.wide.s32 	%rd17, %r99, 4;
	add.s64 	%rd18, %rd2, %rd17;
	ld.global.f32 	%f41, [%rd18];
	ld.global.f32 	%f42, [%rd4+-8];
	fma.rn.f32 	%f78, %f41, %f42, %f78;
$L__BB1_9:
	st.global.f32 	[%rd3], %f78;
	add.s32 	%r75, %r101, 3;
	setp.lt.s32 	%p12, %r75, 0;
	setp.ge.s32 	%p13, %r75, %r55;
	or.pred  	%p14, %p12, %p13;
	@%p14 bra 	$L__BB1_11;
	mul.wide.s32 	%rd19, %r98, 4;
	add.s64 	%rd20, %rd2, %rd19;
	ld.global.f32 	%f43, [%rd20];
	ld.global.f32 	%f44, [%rd4+-12];
	fma.rn.f32 	%f78, %f43, %f44, %f78;
$L__BB1_11:
	st.global.f32 	[%rd3], %f78;
	add.s32 	%r76, %r101, 4;
	setp.lt.s32 	%p15, %r76, 0;
	setp.ge.s32 	%p16, %r76, %r55;
	or.pred  	%p17, %p15, %p16;
	@%p17 bra 	$L__BB1_13;
	mul.wide.s32 	%rd21, %r97, 4;
	add.s64 	%rd22, %rd2, %rd21;
	ld.global.f32 	%f45, [%rd22];
	ld.global.f32 	%f46, [%rd4+-16];
	fma.rn.f32 	%f78, %f45, %f46, %f78;
$L__BB1_13:
	st.global.f32 	[%rd3], %f78;
	add.s32 	%r77, %r101, 5;
	setp.lt.s32 	%p18, %r77, 0;
	setp.ge.s32 	%p19, %r77, %r55;
	or.pred  	%p20, %p18, %p19;
	@%p20 bra 	$L__BB1_15;
	mul.wide.s32 	%rd23, %r96, 4;
	add.s64 	%rd24, %rd2, %rd23;
	ld.global.f32 	%f47, [%rd24];
	ld.global.f32 	%f48, [%rd4+-20];
	fma.rn.f32 	%f78, %f47, %f48, %f78;
$L__BB1_15:
	st.global.f32 	[%rd3], %f78;
	add.s32 	%r78, %r101, 6;
	setp.lt.s32 	%p21, %r78, 0;
	setp.ge.s32 	%p22, %r78, %r55;
	or.pred  	%p23, %p21, %p22;
	@%p23 bra 	$L__BB1_17;
	mul.wide.s32 	%rd25, %r95, 4;
	add.s64 	%rd26, %rd2, %rd25;
	ld.global.f32 	%f49, [%rd26];
	ld.global.f32 	%f50, [%rd4+-24];
	fma.rn.f32 	%f78, %f49, %f50, %f78;
$L__BB1_17:
	st.global.f32 	[%rd3], %f78;
	add.s32 	%r79, %r101, 7;
	setp.lt.s32 	%p24, %r79, 0;
	setp.ge.s32 	%p25, %r79, %r55;
	or.pred  	%p26, %p24, %p25;
	@%p26 bra 	$L__BB1_19;
	mul.wide.s32 	%rd27, %r94, 4;
	add.s64 	%rd28, %rd2, %rd27;
	ld.global.f32 	%f51, [%rd28];
	ld.global.f32 	%f52, [%rd4+-28];
	fma.rn.f32 	%f78, %f51, %f52, %f78;
$L__BB1_19:
	st.global.f32 	[%rd3], %f78;
	add.s32 	%r104, %r104, 8;
	add.s32 	%r103, %r103, 8;
	add.s32 	%r102, %r102, -8;
	add.s32 	%r101, %r101, 8;
	add.s32 	%r100, %r100, %r9;
	add.s32 	%r99, %r99, %r9;
	add.s32 	%r98, %r98, %r9;
	add.s32 	%r97, %r97, %r9;
	add.s32 	%r96, %r96, %r9;
	add.s32 	%r95, %r95, %r9;
	add.s32 	%r94, %r94, %r9;
	add.s32 	%r93, %r93, %r9;
	setp.ne.s32 	%p27, %r103, 0;
	@%p27 bra 	$L__BB1_3;
	add.s32 	%r106, %r104, -3;
$L__BB1_21:
	shl.b32 	%r80, %r56, 1;
	and.b32  	%r81, %r80, 6;
	setp.lt.u32 	%p28, %r81, 3;
	@%p28 bra 	$L__BB1_31;
	add.s32 	%r43, %r106, %r2;
	setp.lt.s32 	%p29, %r43, 0;
	setp.ge.s32 	%p30, %r43, %r55;
	sub.s32 	%r82, %r56, %r106;
	mul.wide.s32 	%rd29, %r82, 4;
	add.s64 	%rd5, %rd1, %rd29;
	or.pred  	%p31, %p29, %p30;
	@%p31 bra 	$L__BB1_24;
	mad.lo.s32 	%r83, %r43, %r54, %r1;
	mul.wide.s32 	%rd30, %r83, 4;
	add.s64 	%rd31, %rd2, %rd30;
	ld.global.f32 	%f53, [%rd31];
	ld.global.f32 	%f54, [%rd5];
	fma.rn.f32 	%f78, %f53, %f54, %f78;
$L__BB1_24:
	st.global.f32 	[%rd3], %f78;
	add.s32 	%r44, %r43, 1;
	setp.lt.s32 	%p32, %r44, 0;
	setp.ge.s32 	%p33, %r44, %r55;
	or.pred  	%p34, %p32, %p33;
	@%p34 bra 	$L__BB1_26;
	mad.lo.s32 	%r84, %r44, %r54, %r1;
	mul.wide.s32 	%rd32, %r84, 4;
	add.s64 	%rd33, %rd2, %rd32;
	ld.global.f32 	%f55, [%rd33];
	ld.global.f32 	%f56, [%rd5+-4];
	fma.rn.f32 	%f78, %f55, %f56, %f78;
$L__BB1_26:
	st.global.f32 	[%rd3], %f78;
	add.s32 	%r45, %r43, 2;
	setp.lt.s32 	%p35, %r45, 0;
	setp.ge.s32 	%p36, %r45, %r55;
	or.pred  	%p37, %p35, %p36;
	@%p37 bra 	$L__BB1_28;
	mad.lo.s32 	%r85, %r45, %r54, %r1;
	mul.wide.s32 	%rd34, %r85, 4;
	add.s64 	%rd35, %rd2, %rd34;
	ld.global.f32 	%f57, [%rd35];
	ld.global.f32 	%f58, [%rd5+-8];
	fma.rn.f32 	%f78, %f57, %f58, %f78;
$L__BB1_28:
	st.global.f32 	[%rd3], %f78;
	add.s32 	%r46, %r43, 3;
	setp.lt.s32 	%p38, %r46, 0;
	setp.ge.s32 	%p39, %r46, %r55;
	or.pred  	%p40, %p38, %p39;
	@%p40 bra 	$L__BB1_30;
	mad.lo.s32 	%r86, %r46, %r54, %r1;
	mul.wide.s32 	%rd36, %r86, 4;
	add.s64 	%rd37, %rd2, %rd36;
	ld.global.f32 	%f59, [%rd37];
	ld.global.f32 	%f60, [%rd5+-12];
	fma.rn.f32 	%f78, %f59, %f60, %f78;
$L__BB1_30:
	st.global.f32 	[%rd3], %f78;
	add.s32 	%r106, %r106, 4;
$L__BB1_31:
	and.b32  	%r87, %r56, 1;
	setp.eq.b32 	%p41, %r87, 1;
	not.pred 	%p42, %p41;
	@%p42 bra 	$L__BB1_37;
	add.s32 	%r49, %r106, %r2;
	setp.lt.s32 	%p43, %r49, 0;
	setp.ge.s32 	%p44, %r49, %r55;
	sub.s32 	%r88, %r56, %r106;
	mul.wide.s32 	%rd38, %r88, 4;
	add.s64 	%rd6, %rd1, %rd38;
	or.pred  	%p45, %p43, %p44;
	@%p45 bra 	$L__BB1_34;
	mad.lo.s32 	%r89, %r49, %r54, %r1;
	mul.wide.s32 	%rd39, %r89, 4;
	add.s64 	%rd40, %rd2, %rd39;
	ld.global.f32 	%f61, [%rd40];
	ld.global.f32 	%f62, [%rd6];
	fma.rn.f32 	%f78, %f61, %f62, %f78;
$L__BB1_34:
	st.global.f32 	[%rd3], %f78;
	add.s32 	%r50, %r49, 1;
	setp.lt.s32 	%p46, %r50, 0;
	setp.ge.s32 	%p47, %r50, %r55;
	or.pred  	%p48, %p46, %p47;
	@%p48 bra 	$L__BB1_36;
	mad.lo.s32 	%r90, %r50, %r54, %r1;
	mul.wide.s32 	%rd41, %r90, 4;
	add.s64 	%rd42, %rd2, %rd41;
	ld.global.f32 	%f63, [%rd42];
	ld.global.f32 	%f64, [%rd6+-4];
	fma.rn.f32 	%f78, %f63, %f64, %f78;
$L__BB1_36:
	st.global.f32 	[%rd3], %f78;
	add.s32 	%r106, %r106, 2;
$L__BB1_37:
	add.s32 	%r53, %r106, %r2;
	setp.lt.s32 	%p49, %r53, 0;
	setp.ge.s32 	%p50, %r53, %r55;
	or.pred  	%p51, %p49, %p50;
	@%p51 bra 	$L__BB1_39;
	mad.lo.s32 	%r91, %r53, %r54, %r1;
	mul.wide.s32 	%rd43, %r91, 4;
	add.s64 	%rd44, %rd2, %rd43;
	ld.global.f32 	%f65, [%rd44];
	sub.s32 	%r92, %r56, %r106;
	mul.wide.s32 	%rd45, %r92, 4;
	add.s64 	%rd46, %rd1, %rd45;
	ld.global.f32 	%f66, [%rd46];
	fma.rn.f32 	%f78, %f65, %f66, %f78;
$L__BB1_39:
	st.global.f32 	[%rd3], %f78;
$L__BB1_40:
	ret;

}


// ===== COMPILED SASS (sm_100) =====

	.target	sm_100

	.elftype	@"ET_EXEC"


//--------------------- .note.nv.tkinfo           --------------------------
	.section	.note.nv.tkinfo,"",@"SHT_NOTE"
	.sectionflags	@"SHF_NOTE_NV_TKINFO"
	.tkinfo
        /*0018*/ 	.word	0x00000002
        /*0030*/ 	.string	""
        /*0030*/ 	.string	"ptxas"
        /*0030*/ 	.string	"Cuda compilation tools, release 13.0, V13.0.88"
        /*0030*/ 	.string	"Build cuda_13.0.r13.0/compiler.36424714_0"
        /*0030*/ 	.string	"-arch sm_100 -m 64 "



//--------------------- .note.nv.cuinfo           --------------------------
	.section	.note.nv.cuinfo,"",@"SHT_NOTE"
	.sectionflags	@"SHF_NOTE_NV_CUINFO"
        /*0018*/ 	.short	0x0002
        /*001a*/ 	.short	0x0064
        /*001c*/ 	.short	0x0082
	.zero		2


//--------------------- .nv.info                  --------------------------
	.section	.nv.info,"",@"SHT_CUDA_INFO"
	.align	4


	//----- nvinfo : EIATTR_REGCOUNT
	.align		4
        /*0000*/ 	.byte	0x04, 0x2f
        /*0002*/ 	.short	(.L_1 - .L_0)
	.align		4
.L_0:
        /*0004*/ 	.word	index@(_Z17convolutionRowGPUPfS_S_iii)
        /*0008*/ 	.word	0x00000016


	//----- nvinfo : EIATTR_FRAME_SIZE
	.align		4
.L_1:
        /*000c*/ 	.byte	0x04, 0x11
        /*000e*/ 	.short	(.L_3 - .L_2)
	.align		4
.L_2:
        /*0010*/ 	.word	index@(_Z17convolutionRowGPUPfS_S_iii)
        /*0014*/ 	.word	0x00000000


	//----- nvinfo : EIATTR_REGCOUNT
	.align		4
.L_3:
        /*0018*/ 	.byte	0x04, 0x2f
        /*001a*/ 	.short	(.L_5 - .L_4)
	.align		4
.L_4:
        /*001c*/ 	.word	index@(_Z20convolutionColumnGPUPfS_S_iii)
        /*0020*/ 	.word	0x0000001e


	//----- nvinfo : EIATTR_FRAME_SIZE
	.align		4
.L_5:
        /*0024*/ 	.byte	0x04, 0x11
        /*0026*/ 	.short	(.L_7 - .L_6)
	.align		4
.L_6:
        /*0028*/ 	.word	index@(_Z20convolutionColumnGPUPfS_S_iii)
        /*002c*/ 	.word	0x00000000


	//----- nvinfo : EIATTR_MIN_STACK_SIZE
	.align		4
.L_7:
        /*0030*/ 	.byte	0x04, 0x12
        /*0032*/ 	.short	(.L_9 - .L_8)
	.align		4
.L_8:
        /*0034*/ 	.word	index@(_Z20convolutionColumnGPUPfS_S_iii)
        /*0038*/ 	.word	0x00000000


	//----- nvinfo : EIATTR_MIN_STACK_SIZE
	.align		4
.L_9:
        /*003c*/ 	.byte	0x04, 0x12
        /*003e*/ 	.short	(.L_11 - .L_10)
	.align		4
.L_10:
        /*0040*/ 	.word	index@(_Z17convolutionRowGPUPfS_S_iii)
        /*0044*/ 	.word	0x00000000
.L_11:


//--------------------- .nv.compat                --------------------------
	.section	.nv.compat,"",@"SHT_CUDA_COMPAT_INFO"
	.align	4
        /*0000*/ 	.byte	0x02, 0x09, 0x00, 0x00, 0x02, 0x02, 0x01, 0x00, 0x02, 0x05, 0x05, 0x00, 0x03, 0x07, 0x01, 0x01
        /*0010*/ 	.byte	0x02, 0x03, 0x00, 0x00, 0x02, 0x06, 0x01, 0x00, 0x04, 0x0b, 0x08, 0x00, 0x09, 0x00, 0x00, 0x00
        /*0020*/ 	.byte	0x00, 0x00, 0x00, 0x00


//--------------------- .nv.info._Z20convolutionColumnGPUPfS_S_iii --------------------------
	.section	.nv.info._Z20convolutionColumnGPUPfS_S_iii,"",@"SHT_CUDA_INFO"
	.sectionflags	@""
	.align	4


	//----- nvinfo : EIATTR_CUDA_API_VERSION
	.align		4
        /*0000*/ 	.byte	0x04, 0x37
        /*0002*/ 	.short	(.L_13 - .L_12)
.L_12:
        /*0004*/ 	.word	0x00000082


	//----- nvinfo : EIATTR_KPARAM_INFO
	.align		4
.L_13:
        /*0008*/ 	.byte	0x04, 0x17
        /*000a*/ 	.short	(.L_15 - .L_14)
.L_14:
        /*000c*/ 	.word	0x00000000
        /*0010*/ 	.short	0x0005
        /*0012*/ 	.short	0x0020
        /*0014*/ 	.byte	0x00, 0xf0, 0x11, 0x00


	//----- nvinfo : EIATTR_KPARAM_INFO
	.align		4
.L_15:
        /*0018*/ 	.byte	0x04, 0x17
        /*001a*/ 	.short	(.L_17 - .L_16)
.L_16:
        /*001c*/ 	.word	0x00000000
        /*0020*/ 	.short	0x0004
        /*0022*/ 	.short	0x001c
        /*0024*/ 	.byte	0x00, 0xf0, 0x11, 0x00


	//----- nvinfo : EIATTR_KPARAM_INFO
	.align		4
.L_17:
        /*0028*/ 	.byte	0x04, 0x17
        /*002a*/ 	.short	(.L_19 - .L_18)
.L_18:
        /*002c*/ 	.word	0x00000000
        /*0030*/ 	.short	0x0003
        /*0032*/ 	.short	0x0018
        /*0034*/ 	.byte	0x00, 0xf0, 0x11, 0x00


	//----- nvinfo : EIATTR_KPARAM_INFO
	.align		4
.L_19:
        /*0038*/ 	.byte	0x04, 0x17
        /*003a*/ 	.short	(.L_21 - .L_20)
.L_20:
        /*003c*/ 	.word	0x00000000
        /*0040*/ 	.short	0x0002
        /*0042*/ 	.short	0x0010
        /*0044*/ 	.byte	0x00, 0xf5, 0x21, 0x00


	//----- nvinfo : EIATTR_KPARAM_INFO
	.align		4
.L_21:
        /*0048*/ 	.byte	0x04, 0x17
        /*004a*/ 	.short	(.L_23 - .L_22)
.L_22:
        /*004c*/ 	.word	0x00000000
        /*0050*/ 	.short	0x0001
        /*0052*/ 	.short	0x0008
        /*0054*/ 	.byte	0x00, 0xf5, 0x21, 0x00


	//----- nvinfo : EIATTR_KPARAM_INFO
	.align		4
.L_23:
        /*0058*/ 	.byte	0x04, 0x17
        /*005a*/ 	.short	(.L_25 - .L_24)
.L_24:
        /*005c*/ 	.word	0x00000000
        /*0060*/ 	.short	0x0000
        /*0062*/ 	.short	0x0000
        /*0064*/ 	.byte	0x00, 0xf5, 0x21, 0x00


	//----- nvinfo : EIATTR_SPARSE_MMA_MASK
	.align		4
.L_25:
        /*0068*/ 	.byte	0x03, 0x50
        /*006a*/ 	.short	0x0000


	//----- nvinfo : EIATTR_MAXREG_COUNT
	.align		4
        /*006c*/ 	.byte	0x03, 0x1b
        /*006e*/ 	.short	0x00ff


	//----- nvinfo : EIATTR_MERCURY_ISA_VERSION
	.align		4
        /*0070*/ 	.byte	0x03, 0x5f
        /*0072*/ 	.short	0x0101


	//----- nvinfo : EIATTR_VRC_CTA_INIT_COUNT
	.align		4
        /*0074*/ 	.byte	0x02, 0x4a
	.zero		1
	.zero		1


	//----- nvinfo : EIATTR_EXIT_INSTR_OFFSETS
	.align		4
        /*0078*/ 	.byte	0x04, 0x1c
        /*007a*/ 	.short	(.L_27 - .L_26)


	//   ....[0]....
.L_26:
        /*007c*/ 	.word	0x00000090


	//   ....[1]....
        /*0080*/ 	.word	0x00000ec0


	//----- nvinfo : EIATTR_CRS_STACK_SIZE
	.align		4
.L_27:
        /*0084*/ 	.byte	0x04, 0x1e
        /*0086*/ 	.short	(.L_29 - .L_28)
.L_28:
        /*0088*/ 	.word	0x00000000


	//----- nvinfo : EIATTR_CBANK_PARAM_SIZE
	.align		4
.L_29:
        /*008c*/ 	.byte	0x03, 0x19
        /*008e*/ 	.short	0x0024


	//----- nvinfo : EIATTR_PARAM_CBANK
	.align		4
        /*0090*/ 	.byte	0x04, 0x0a
        /*0092*/ 	.short	(.L_31 - .L_30)
	.align		4
.L_30:
        /*0094*/ 	.word	index@(.nv.constant0._Z20convolutionColumnGPUPfS_S_iii)
        /*0098*/ 	.short	0x0380
        /*009a*/ 	.short	0x0024


	//----- nvinfo : EIATTR_SW_WAR
	.align		4
.L_31:
        /*009c*/ 	.byte	0x04, 0x36
        /*009e*/ 	.short	(.L_33 - .L_32)
.L_32:
        /*00a0*/ 	.word	0x00000008
.L_33:


//--------------------- .nv.info._Z17convolutionRowGPUPfS_S_iii --------------------------
	.section	.nv.info._Z17convolutionRowGPUPfS_S_iii,"",@"SHT_CUDA_INFO"
	.sectionflags	@""
	.align	4


	//----- nvinfo : EIATTR_CUDA_API_VERSION
	.align		4
        /*0000*/ 	.byte	0x04, 0x37
        /*0002*/ 	.short	(.L_35 - .L_34)
.L_34:
        /*0004*/ 	.word	0x00000082


	//----- nvinfo : EIATTR_KPARAM_INFO
	.align		4
.L_35:
        /*0008*/ 	.byte	0x04, 0x17
        /*000a*/ 	.short	(.L_37 - .L_36)
.L_36:
        /*000c*/ 	.word	0x00000000
        /*0010*/ 	.short	0x0005
        /*0012*/ 	.short	0x0020
        /*0014*/ 	.byte	0x00, 0xf0, 0x11, 0x00


	//----- nvinfo : EIATTR_KPARAM_INFO
	.align		4
.L_37:
        /*0018*/ 	.byte	0x04, 0x17
        /*001a*/ 	.short	(.L_39 - .L_38)
.L_38:
        /*001c*/ 	.word	0x00000000
        /*0020*/ 	.short	0x0004
        /*0022*/ 	.short	0x001c
        /*0024*/ 	.byte	0x00, 0xf0, 0x11, 0x00


	//----- nvinfo : EIATTR_KPARAM_INFO
	.align		4
.L_39:
        /*0028*/ 	.byte	0x04, 0x17
        /*002a*/ 	.short	(.L_41 - .L_40)
.L_40:
        /*002c*/ 	.word	0x00000000
        /*0030*/ 	.short	0x0003
        /*0032*/ 	.short	0x0018
        /*0034*/ 	.byte	0x00, 0xf0, 0x11, 0x00


	//----- nvinfo : EIATTR_KPARAM_INFO
	.align		4
.L_41:
        /*0038*/ 	.byte	0x04, 0x17
        /*003a*/ 	.short	(.L_43 - .L_42)
.L_42:
        /*003c*/ 	.word	0x00000000
        /*0040*/ 	.short	0x0002
        /*0042*/ 	.short	0x0010
        /*0044*/ 	.byte	0x00, 0xf5, 0x21, 0x00


	//----- nvinfo : EIATTR_KPARAM_INFO
	.align		4
.L_43:
        /*0048*/ 	.byte	0x04, 0x17
        /*004a*/ 	.short	(.L_45 - .L_44)
.L_44:
        /*004c*/ 	.word	0x00000000
        /*0050*/ 	.short	0x0001
        /*0052*/ 	.short	0x0008
        /*0054*/ 	.byte	0x00, 0xf5, 0x21, 0x00


	//----- nvinfo : EIATTR_KPARAM_INFO
	.align		4
.L_45:
        /*0058*/ 	.byte	0x04, 0x17
        /*005a*/ 	.short	(.L_47 - .L_46)
.L_46:
        /*005c*/ 	.word	0x00000000
        /*0060*/ 	.short	0x0000
        /*0062*/ 	.short	0x0000
        /*0064*/ 	.byte	0x00, 0xf5, 0x21, 0x00


	//----- nvinfo : EIATTR_SPARSE_MMA_MASK
	.align		4
.L_47:
        /*0068*/ 	.byte	0x03, 0x50
        /*006a*/ 	.short	0x0000


	//----- nvinfo : EIATTR_MAXREG_COUNT
	.align		4
        /*006c*/ 	.byte	0x03, 0x1b
        /*006e*/ 	.short	0x00ff


	//----- nvinfo : EIATTR_MERCURY_ISA_VERSION
	.align		4
        /*0070*/ 	.byte	0x03, 0x5f
        /*0072*/ 	.short	0x0101


	//----- nvinfo : EIATTR_VRC_CTA_INIT_COUNT
	.align		4
        /*0074*/ 	.byte	0x02, 0x4a
	.zero		1
	.zero		1


	//----- nvinfo : EIATTR_EXIT_INSTR_OFFSETS
	.align		4
        /*0078*/ 	.byte	0x04, 0x1c
        /*007a*/ 	.short	(.L_49 - .L_48)


	//   ....[0]....
.L_48:
        /*007c*/ 	.word	0x00000050


	//   ....[1]....
        /*0080*/ 	.word	0x00000bd0


	//----- nvinfo : EIATTR_CRS_STACK_SIZE
	.align		4
.L_49:
        /*0084*/ 	.byte	0x04, 0x1e
        /*0086*/ 	.short	(.L_51 - .L_50)
.L_50:
        /*0088*/ 	.word	0x00000000


	//----- nvinfo : EIATTR_CBANK_PARAM_SIZE
	.align		4
.L_51:
        /*008c*/ 	.byte	0x03, 0x19
        /*008e*/ 	.short	0x0024


	//----- nvinfo : EIATTR_PARAM_CBANK
	.align		4
        /*0090*/ 	.byte	0x04, 0x0a
        /*0092*/ 	.short	(.L_53 - .L_52)
	.align		4
.L_52:
        /*0094*/ 	.word	index@(.nv.constant0._Z17convolutionRowGPUPfS_S_iii)
        /*0098*/ 	.short	0x0380
        /*009a*/ 	.short	0x0024


	//----- nvinfo : EIATTR_SW_WAR
	.align		4
.L_53:
        /*009c*/ 	.byte	0x04, 0x36
        /*009e*/ 	.short	(.L_55 - .L_54)
.L_54:
        /*00a0*/ 	.word	0x00000008
.L_55:


//--------------------- .nv.callgraph             --------------------------
	.section	.nv.callgraph,"",@"SHT_CUDA_CALLGRAPH"
	.align	4
	.sectionentsize	8
	.align		4
        /*0000*/ 	.word	0x00000000
	.align		4
        /*0004*/ 	.word	0xffffffff
	.align		4
        /*0008*/ 	.word	0x00000000
	.align		4
        /*000c*/ 	.word	0xfffffffe
	.align		4
        /*0010*/ 	.word	0x00000000
	.align		4
        /*0014*/ 	.word	0xfffffffd
	.align		4
        /*0018*/ 	.word	0x00000000
	.align		4
        /*001c*/ 	.word	0xfffffffc


//--------------------- .text._Z20convolutionColumnGPUPfS_S_iii --------------------------
	.section	.text._Z20convolutionColumnGPUPfS_S_iii,"ax",@progbits
	.align	128
        .global         _Z20convolutionColumnGPUPfS_S_iii
        .type           _Z20convolutionColumnGPUPfS_S_iii,@function
        .size           _Z20convolutionColumnGPUPfS_S_iii,(.L_x_26 - _Z20convolutionColumnGPUPfS_S_iii)
        .other          _Z20convolutionColumnGPUPfS_S_iii,@"STO_CUDA_ENTRY STV_DEFAULT"
_Z20convolutionColumnGPUPfS_S_iii:
.text._Z20convolutionColumnGPUPfS_S_iii:
[----:B------:R-:W-:Y:S01]  /*0000*/  LDC R1, c[0x0][0x37c] ;  /* 0x0000df00ff017b82 */ /* 0x000fe20000000800 */
[----:B------:R-:W0:Y:S07]  /*0010*/  LDCU UR7, c[0x0][0x3a0] ;  /* 0x00007400ff0777ac */ /* 0x000e2e0008000800 */
[----:B------:R-:W1:Y:S01]  /*0020*/  LDC R2, c[0x0][0x360] ;  /* 0x0000d800ff027b82 */ /* 0x000e620000000800 */
[----:B------:R-:W2:Y:S01]  /*0030*/  S2R R3, SR_TID.X ;  /* 0x0000000000037919 */ /* 0x000ea20000002100 */
[----:B------:R-:W3:Y:S06]  /*0040*/  S2R R0, SR_TID.Y ;  /* 0x0000000000007919 */ /* 0x000eec0000002200 */
[----:B------:R-:W4:Y:S08]  /*0050*/  LDC R5, c[0x0][0x364] ;  /* 0x0000d900ff057b82 */ /* 0x000f300000000800 */
[----:B------:R-:W1:Y:S01]  /*0060*/  S2UR UR4, SR_CTAID.X ;  /* 0x00000000000479c3 */ /* 0x000e620000002500 */
[----:B0-----:R-:W-:-:S07]  /*0070*/  ISETP.LE.AND P0, PT, RZ, UR7, PT ;  /* 0x00000007ff007c0c */ /* 0x001fce000bf03270 */
[----:B------:R-:W0:Y:S06]  /*0080*/  S2UR UR5, SR_CTAID.Y ;  /* 0x00000000000579c3 */ /* 0x000e2c0000002600 */
[----:B01----:R-:W-:Y:S05]  /*0090*/  @!P0 EXIT ;  /* 0x000000000000894d */ /* 0x003fea0003800000 */
[----:B------:R-:W0:Y:S01]  /*00a0*/  LDCU UR6, c[0x0][0x398] ;  /* 0x00007300ff0677ac */ /* 0x000e220008000800 */
[----:B------:R-:W1:Y:S01]  /*00b0*/  LDC.64 R12, c[0x0][0x380] ;  /* 0x0000e000ff0c7b82 */ /* 0x000e620000000a00 */
[----:B--2---:R-:W-:Y:S01]  /*00c0*/  IMAD R2, R2, UR4, R3 ;  /* 0x0000000402027c24 */ /* 0x004fe2000f8e0203 */
[----:B------:R-:W-:Y:S01]  /*00d0*/  UISETP.GE.U32.AND UP0, UPT, UR7, 0x4, UPT ;  /* 0x000000040700788c */ /* 0x000fe2000bf06070 */
[----:B---34-:R-:W-:Y:S02]  /*00e0*/  IMAD R5, R5, UR5, R0 ;  /* 0x0000000505057c24 */ /* 0x018fe4000f8e0200 */
[----:B------:R-:W-:Y:S01]  /*00f0*/  HFMA2 R0, -RZ, RZ, 0, 0 ;  /* 0x00000000ff007431 */ /* 0x000fe200000001ff */
[----:B------:R-:W2:Y:S01]  /*0100*/  LDCU.64 UR8, c[0x0][0x358] ;  /* 0x00006b00ff0877ac */ /* 0x000ea20008000a00 */
[----:B------:R-:W-:Y:S01]  /*0110*/  UIADD3 UR4, UPT, UPT, -UR7, URZ, URZ ;  /* 0x000000ff07047290 */ /* 0x000fe2000fffe1ff */
[----:B0-----:R-:W-:-:S05]  /*0120*/  MOV R25, UR6 ;  /* 0x0000000600197c02 */ /* 0x001fca0008000f00 */
[----:B------:R-:W-:-:S04]  /*0130*/  IMAD R3, R5, R25, R2 ;  /* 0x0000001905037224 */ /* 0x000fc800078e0202 */
[----:B-1----:R-:W-:Y:S01]  /*0140*/  IMAD.WIDE R12, R3, 0x4, R12 ;  /* 0x00000004030c7825 */ /* 0x002fe200078e020c */
[----:B--2---:R-:W-:Y:S06]  /*0150*/  BRA.U !UP0, `(.L_x_0) ;  /* 0x0000000508c47547 */ /* 0x004fec000b800000 */
[----:B------:R-:W0:Y:S01]  /*0160*/  LDC R6, c[0x0][0x398] ;  /* 0x0000e600ff067b82 */ /* 0x000e220000000800 */
[----:B------:R-:W-:Y:S01]  /*0170*/  VIADD R23, R5, -UR7 ;  /* 0x8000000705177c36 */ /* 0x000fe20008000000 */
[----:B------:R-:W-:Y:S01]  /*0180*/  USHF.L.U32 UR6, UR7, 0x1, URZ ;  /* 0x0000000107067899 */ /* 0x000fe200080006ff */
[----:B------:R-:W-:Y:S01]  /*0190*/  MOV R0, RZ ;  /* 0x000000ff00007202 */ /* 0x000fe20000000f00 */
[----:B------:R-:W-:Y:S01]  /*01a0*/  UIADD3 UR5, UPT, UPT, -UR7, 0x3, URZ ;  /* 0x0000000307057890 */ /* 0x000fe2000fffe1ff */
[CC--:B------:R-:W-:Y:S01]  /*01b0*/  IMAD R21, R23.reuse, R25.reuse, R25 ;  /* 0x0000001917157224 */ /* 0x0c0fe200078e0219 */
[C---:B------:R-:W-:Y:S01]  /*01c0*/  IADD3 R20, PT, PT, R23.reuse, 0x2, RZ ;  /* 0x0000000217147810 */ /* 0x040fe20007ffe0ff */
[C---:B------:R-:W-:Y:S01]  /*01d0*/  VIADD R7, R23.reuse, 0x3 ;  /* 0x0000000317077836 */ /* 0x040fe20000000000 */
[----:B------:R-:W1:Y:S01]  /*01e0*/  LDC.64 R14, c[0x0][0x390] ;  /* 0x0000e400ff0e7b82 */ /* 0x000e620000000a00 */
[C---:B------:R-:W-:Y:S01]  /*01f0*/  IADD3 R8, PT, PT, R23.reuse, 0x4, RZ ;  /* 0x0000000417087810 */ /* 0x040fe20007ffe0ff */
[C---:B------:R-:W-:Y:S01]  /*0200*/  VIADD R10, R23.reuse, 0x6 ;  /* 0x00000006170a7836 */ /* 0x040fe20000000000 */
[C---:B------:R-:W-:Y:S01]  /*0210*/  IADD3 R9, PT, PT, R23.reuse, 0x5, RZ ;  /* 0x0000000517097810 */ /* 0x040fe20007ffe0ff */
[----:B------:R-:W-:Y:S01]  /*0220*/  ULOP3.LUT UR4, UR6, 0xfffffff8, URZ, 0xc0, !UPT ;  /* 0xfffffff806047892 */ /* 0x000fe2000f8ec0ff */
[----:B------:R-:W-:Y:S01]  /*0230*/  IADD3 R11, PT, PT, R23, 0x7, RZ ;  /* 0x00000007170b7810 */ /* 0x000fe20007ffe0ff */
[-CC-:B------:R-:W-:Y:S01]  /*0240*/  IMAD R20, R20, R25.reuse, R2.reuse ;  /* 0x0000001914147224 */ /* 0x180fe200078e0202 */
[----:B------:R-:W-:Y:S01]  /*0250*/  MOV R3, UR6 ;  /* 0x0000000600037c02 */ /* 0x000fe20008000f00 */
[-CC-:B------:R-:W-:Y:S01]  /*0260*/  IMAD R7, R7, R25.reuse, R2.reuse ;  /* 0x0000001907077224 */ /* 0x180fe200078e0202 */
[----:B------:R-:W2:Y:S01]  /*0270*/  LDCU UR10, c[0x0][0x39c] ;  /* 0x00007380ff0a77ac */ /* 0x000ea20008000800 */
[----:B------:R-:W-:-:S02]  /*0280*/  IMAD R8, R8, R25, R2 ;  /* 0x0000001908087224 */ /* 0x000fc400078e0202 */
[-CC-:B------:R-:W-:Y:S01]  /*0290*/  IMAD R9, R9, R25.reuse, R2.reuse ;  /* 0x0000001909097224 */ /* 0x180fe200078e0202 */
[----:B------:R-:W-:Y:S01]  /*02a0*/  UIADD3 UR4, UPT, UPT, -UR4, URZ, URZ ;  /* 0x000000ff04047290 */ /* 0x000fe2000fffe1ff */
[-CC-:B------:R-:W-:Y:S02]  /*02b0*/  IMAD R10, R10, R25.reuse, R2.reuse ;  /* 0x000000190a0a7224 */ /* 0x180fe400078e0202 */
[-CC-:B------:R-:W-:Y:S02]  /*02c0*/  IMAD R11, R11, R25.reuse, R2.reuse ;  /* 0x000000190b0b7224 */ /* 0x180fe400078e0202 */
[----:B------:R-:W-:Y:S02]  /*02d0*/  IMAD R4, R23, R25, R2 ;  /* 0x0000001917047224 */ /* 0x000fe400078e0202 */
[----:B------:R-:W-:-:S07]  /*02e0*/  IMAD.IADD R21, R2, 0x1, R21 ;  /* 0x0000000102157824 */ /* 0x000fce00078e0215 */
.L_x_1:
[----:B--2---:R-:W-:Y:S01]  /*02f0*/  ISETP.GE.AND P1, PT, R23, UR10, PT ;  /* 0x0000000a17007c0c */ /* 0x004fe2000bf26270 */
[----:B-1----:R-:W-:-:S03]  /*0300*/  IMAD.WIDE R16, R3, 0x4, R14 ;  /* 0x0000000403107825 */ /* 0x002fc600078e020e */
[----:B------:R-:W-:-:S13]  /*0310*/  ISETP.LT.OR P1, PT, R23, RZ, P1 ;  /* 0x000000ff1700720c */ /* 0x000fda0000f21670 */
[----:B------:R-:W1:Y:S01]  /*0320*/  @!P1 LDC.64 R18, c[0x0][0x388] ;  /* 0x0000e200ff129b82 */ /* 0x000e620000000a00 */
[----:B------:R-:W2:Y:S01]  /*0330*/  @!P1 LDG.E R22, desc[UR8][R16.64] ;  /* 0x0000000810169981 */ /* 0x000ea2000c1e1900 */
[----:B-1----:R-:W-:-:S06]  /*0340*/  @!P1 IMAD.WIDE R24, R4, 0x4, R18 ;  /* 0x0000000404189825 */ /* 0x002fcc00078e0212 */
[----:B------:R-:W2:Y:S01]  /*0350*/  @!P1 LDG.E R25, desc[UR8][R24.64] ;  /* 0x0000000818199981 */ /* 0x000ea2000c1e1900 */
[----:B------:R-:W-:-:S04]  /*0360*/  IADD3 R18, PT, PT, R23, 0x1, RZ ;  /* 0x0000000117127810 */ /* 0x000fc80007ffe0ff */
[----:B------:R-:W-:-:S04]  /*0370*/  ISETP.GE.AND P0, PT, R18, UR10, PT ;  /* 0x0000000a12007c0c */ /* 0x000fc8000bf06270 */
[----:B------:R-:W-:-:S13]  /*0380*/  ISETP.LT.OR P0, PT, R18, RZ, P0 ;  /* 0x000000ff1200720c */ /* 0x000fda0000701670 */
[----:B------:R-:W1:Y:S02]  /*0390*/  @!P0 LDC.64 R18, c[0x0][0x388] ;  /* 0x0000e200ff128b82 */ /* 0x000e640000000a00 */
[----:B-1----:R-:W-:-:S04]  /*03a0*/  @!P0 IMAD.WIDE R26, R21, 0x4, R18 ;  /* 0x00000004151a8825 */ /* 0x002fc800078e0212 */
[----:B--23--:R-:W-:-:S05]  /*03b0*/  @!P1 FFMA R0, R25, R22, R0 ;  /* 0x0000001619009223 */ /* 0x00cfca0000000000 */
[----:B------:R1:W-:Y:S04]  /*03c0*/  STG.E desc[UR8][R12.64], R0 ;  /* 0x000000000c007986 */ /* 0x0003e8000c101908 */
[----:B------:R-:W1:Y:S04]  /*03d0*/  @!P0 LDG.E R27, desc[UR8][R26.64] ;  /* 0x000000081a1b8981 */ /* 0x000e68000c1e1900 */
[----:B------:R-:W1:Y:S01]  /*03e0*/  @!P0 LDG.E R22, desc[UR8][R16.64+-0x4] ;  /* 0xfffffc0810168981 */ /* 0x000e62000c1e1900 */
[----:B------:R-:W-:-:S04]  /*03f0*/  IADD3 R18, PT, PT, R23, 0x2, RZ ;  /* 0x0000000217127810 */ /* 0x000fc80007ffe0ff */
[----:B------:R-:W-:-:S04]  /*0400*/  ISETP.GE.AND P1, PT, R18, UR10, PT ;  /* 0x0000000a12007c0c */ /* 0x000fc8000bf26270 */
[----:B------:R-:W-:-:S13]  /*0410*/  ISETP.LT.OR P1, PT, R18, RZ, P1 ;  /* 0x000000ff1200720c */ /* 0x000fda0000f21670 */
[----:B------:R-:W2:Y:S02]  /*0420*/  @!P1 LDC.64 R18, c[0x0][0x388] ;  /* 0x0000e200ff129b82 */ /* 0x000ea40000000a00 */
[----:B--2---:R-:W-:-:S04]  /*0430*/  @!P1 IMAD.WIDE R24, R20, 0x4, R18 ;  /* 0x0000000414189825 */ /* 0x004fc800078e0212 */
[----:B-1----:R-:W-:-:S05]  /*0440*/  @!P0 FFMA R0, R27, R22, R0 ;  /* 0x000000161b008223 */ /* 0x002fca0000000000 */
[----:B------:R1:W-:Y:S04]  /*0450*/  STG.E desc[UR8][R12.64], R0 ;  /* 0x000000000c007986 */ /* 0x0003e8000c101908 */
[----:B------:R-:W1:Y:S04]  /*0460*/  @!P1 LDG.E R25, desc[UR8][R24.64] ;  /* 0x0000000818199981 */ /* 0x000e68000c1e1900 */
[----:B------:R-:W1:Y:S01]  /*0470*/  @!P1 LDG.E R22, desc[UR8][R16.64+-0x8] ;  /* 0xfffff80810169981 */ /* 0x000e62000c1e1900 */
[----:B------:R-:W-:-:S05]  /*0480*/  VIADD R18, R23, 0x3 ;  /* 0x0000000317127836 */ /* 0x000fca0000000000 */
        /* <DEDUP_REMOVED lines=44> */
[----:B------:R-:W-:-:S04]  /*0750*/  UIADD3 UR4, UPT, UPT, UR4, 0x8, URZ ;  /* 0x0000000804047890 */ /* 0x000fc8000fffe0ff */
[----:B------:R-:W-:Y:S01]  /*0760*/  UISETP.NE.AND UP0, UPT, UR4, URZ, UPT ;  /* 0x000000ff0400728c */ /* 0x000fe2000bf05270 */
[----:B0-----:R-:W-:Y:S01]  /*0770*/  MOV R25, R6 ;  /* 0x0000000600197202 */ /* 0x001fe20000000f00 */
[----:B------:R-:W-:Y:S01]  /*0780*/  VIADD R23, R23, 0x8 ;  /* 0x0000000817177836 */ /* 0x000fe20000000000 */
[----:B------:R-:W-:Y:S02]  /*0790*/  IADD3 R3, PT, PT, R3, -0x8, RZ ;  /* 0xfffffff803037810 */ /* 0x000fe40007ffe0ff */
[C---:B------:R-:W-:Y:S01]  /*07a0*/  LEA R4, R25.reuse, R4, 0x3 ;  /* 0x0000000419047211 */ /* 0x040fe200078e18ff */
[C---:B------:R-:W-:Y:S01]  /*07b0*/  IMAD R7, R25.reuse, 0x8, R7 ;  /* 0x0000000819077824 */ /* 0x040fe200078e0207 */
[C---:B------:R-:W-:Y:S01]  /*07c0*/  LEA R21, R25.reuse, R21, 0x3 ;  /* 0x0000001519157211 */ /* 0x040fe200078e18ff */
[C---:B------:R-:W-:Y:S01]  /*07d0*/  IMAD R11, R25.reuse, 0x8, R11 ;  /* 0x00000008190b7824 */ /* 0x040fe200078e020b */
[C---:B------:R-:W-:Y:S02]  /*07e0*/  LEA R20, R25.reuse, R20, 0x3 ;  /* 0x0000001419147211 */ /* 0x040fe400078e18ff */
[----:B------:R-:W-:-:S02]  /*07f0*/  LEA R8, R25, R8, 0x3 ;  /* 0x0000000819087211 */ /* 0x000fc400078e18ff */
[C---:B------:R-:W-:Y:S02]  /*0800*/  LEA R9, R25.reuse, R9, 0x3 ;  /* 0x0000000919097211 */ /* 0x040fe400078e18ff */
[----:B------:R-:W-:Y:S01]  /*0810*/  LEA R10, R25, R10, 0x3 ;  /* 0x0000000a190a7211 */ /* 0x000fe200078e18ff */
[----:B------:R-:W-:Y:S01]  /*0820*/  UIADD3 UR5, UPT, UPT, UR5, 0x8, URZ ;  /* 0x0000000805057890 */ /* 0x000fe2000fffe0ff */
[----:B-1----:R-:W-:-:S05]  /*0830*/  @!P0 FFMA R0, R19, R22, R0 ;  /* 0x0000001613008223 */ /* 0x002fca0000000000 */
[----:B------:R3:W-:Y:S01]  /*0840*/  STG.E desc[UR8][R12.64], R0 ;  /* 0x000000000c007986 */ /* 0x0007e2000c101908 */
[----:B------:R-:W-:Y:S05]  /*0850*/  BRA.U UP0, `(.L_x_1) ;  /* 0xfffffff900a47547 */ /* 0x000fea000b83ffff */
[----:B------:R-:W-:-:S12]  /*0860*/  UIADD3 UR4, UPT, UPT, UR5, -0x3, URZ ;  /* 0xfffffffd05047890 */ /* 0x000fd8000fffe0ff */
.L_x_0:
[----:B------:R-:W0:Y:S02]  /*0870*/  LDC R3, c[0x0][0x3a0] ;  /* 0x0000e800ff037b82 */ /* 0x000e240000000800 */
[----:B0-----:R-:W-:-:S04]  /*0880*/  SHF.L.U32 R4, R3, 0x1, RZ ;  /* 0x0000000103047819 */ /* 0x001fc800000006ff */
[----:B------:R-:W-:-:S04]  /*0890*/  LOP3.LUT R4, R4, 0x6, RZ, 0xc0, !PT ;  /* 0x0000000604047812 */ /* 0x000fc800078ec0ff */
[----:B------:R-:W-:-:S13]  /*08a0*/  ISETP.GE.U32.AND P0, PT, R4, 0x3, PT ;  /* 0x000000030400780c */ /* 0x000fda0003f06070 */
[----:B------:R-:W-:Y:S05]  /*08b0*/  @!P0 BRA `(.L_x_2) ;  /* 0x0000000000c08947 */ /* 0x000fea0003800000 */
[----:B------:R-:W0:Y:S01]  /*08c0*/  LDCU UR5, c[0x0][0x39c] ;  /* 0x00007380ff0577ac */ /* 0x000e220008000800 */
[----:B------:R-:W-:Y:S01]  /*08d0*/  IADD3 R4, PT, PT, R5, UR4, RZ ;  /* 0x0000000405047c10 */ /* 0x000fe2000fffe0ff */
[----:B------:R-:W1:Y:S01]  /*08e0*/  LDC.64 R6, c[0x0][0x390] ;  /* 0x0000e400ff067b82 */ /* 0x000e620000000a00 */
[----:B------:R-:W-:Y:S02]  /*08f0*/  IADD3 R11, PT, PT, R3, -UR4, RZ ;  /* 0x80000004030b7c10 */ /* 0x000fe4000fffe0ff */
[----:B0-----:R-:W-:-:S04]  /*0900*/  ISETP.GE.AND P1, PT, R4, UR5, PT ;  /* 0x0000000504007c0c */ /* 0x001fc8000bf26270 */
[----:B------:R-:W-:Y:S01]  /*0910*/  ISETP.LT.OR P1, PT, R4, RZ, P1 ;  /* 0x000000ff0400720c */ /* 0x000fe20000f21670 */
[----:B-1----:R-:W-:-:S12]  /*0920*/  IMAD.WIDE R6, R11, 0x4, R6 ;  /* 0x000000040b067825 */ /* 0x002fd800078e0206 */
[----:B------:R-:W0:Y:S01]  /*0930*/  @!P1 LDC.64 R8, c[0x0][0x388] ;  /* 0x0000e200ff089b82 */ /* 0x000e220000000a00 */
[----:B------:R-:W-:Y:S01]  /*0940*/  @!P1 IMAD R15, R4, R25, R2 ;  /* 0x00000019040f9224 */ /* 0x000fe200078e0202 */
[----:B------:R-:W3:Y:S03]  /*0950*/  @!P1 LDG.E R14, desc[UR8][R6.64] ;  /* 0x00000008060e9981 */ /* 0x000ee6000c1e1900 */
[----:B0-----:R-:W-:-:S06]  /*0960*/  @!P1 IMAD.WIDE R8, R15, 0x4, R8 ;  /* 0x000000040f089825 */ /* 0x001fcc00078e0208 */
[----:B------:R-:W3:Y:S01]  /*0970*/  @!P1 LDG.E R9, desc[UR8][R8.64] ;  /* 0x0000000808099981 */ /* 0x000ee2000c1e1900 */
[----:B------:R-:W-:-:S05]  /*0980*/  VIADD R15, R4, 0x1 ;  /* 0x00000001040f7836 */ /* 0x000fca0000000000 */
[----:B------:R-:W-:-:S04]  /*0990*/  ISETP.GE.AND P0, PT, R15, UR5, PT ;  /* 0x000000050f007c0c */ /* 0x000fc8000bf06270 */
[----:B------:R-:W-:-:S13]  /*09a0*/  ISETP.LT.OR P0, PT, R15, RZ, P0 ;  /* 0x000000ff0f00720c */ /* 0x000fda0000701670 */
[----:B------:R-:W0:Y:S01]  /*09b0*/  @!P0 LDC.64 R10, c[0x0][0x388] ;  /* 0x0000e200ff0a8b82 */ /* 0x000e220000000a00 */
[----:B------:R-:W-:-:S04]  /*09c0*/  @!P0 IMAD R15, R15, R25, R2 ;  /* 0x000000190f0f8224 */ /* 0x000fc800078e0202 */
[----:B0-----:R-:W-:-:S04]  /*09d0*/  @!P0 IMAD.WIDE R10, R15, 0x4, R10 ;  /* 0x000000040f0a8825 */ /* 0x001fc800078e020a */
[----:B---3--:R-:W-:-:S05]  /*09e0*/  @!P1 FFMA R0, R9, R14, R0 ;  /* 0x0000000e09009223 */ /* 0x008fca0000000000 */
[----:B------:R0:W-:Y:S04]  /*09f0*/  STG.E desc[UR8][R12.64], R0 ;  /* 0x000000000c007986 */ /* 0x0001e8000c101908 */
[----:B------:R-:W0:Y:S04]  /*0a00*/  @!P0 LDG.E R11, desc[UR8][R10.64] ;  /* 0x000000080a0b8981 */ /* 0x000e28000c1e1900 */
[----:B------:R-:W0:Y:S01]  /*0a10*/  @!P0 LDG.E R14, desc[UR8][R6.64+-0x4] ;  /* 0xfffffc08060e8981 */ /* 0x000e22000c1e1900 */
[----:B------:R-:W-:-:S04]  /*0a20*/  IADD3 R15, PT, PT, R4, 0x2, RZ ;  /* 0x00000002040f7810 */ /* 0x000fc80007ffe0ff */
[----:B------:R-:W-:-:S04]  /*0a30*/  ISETP.GE.AND P1, PT, R15, UR5, PT ;  /* 0x000000050f007c0c */ /* 0x000fc8000bf26270 */
[----:B------:R-:W-:-:S13]  /*0a40*/  ISETP.LT.OR P1, PT, R15, RZ, P1 ;  /* 0x000000ff0f00720c */ /* 0x000fda0000f21670 */
[----:B------:R-:W1:Y:S01]  /*0a50*/  @!P1 LDC.64 R8, c[0x0][0x388] ;  /* 0x0000e200ff089b82 */ /* 0x000e620000000a00 */
[----:B------:R-:W-:-:S04]  /*0a60*/  @!P1 IMAD R15, R15, R25, R2 ;  /* 0x000000190f0f9224 */ /* 0x000fc800078e0202 */
[----:B-1----:R-:W-:-:S04]  /*0a70*/  @!P1 IMAD.WIDE R8, R15, 0x4, R8 ;  /* 0x000000040f089825 */ /* 0x002fc800078e0208 */
[----:B0-----:R-:W-:-:S05]  /*0a80*/  @!P0 FFMA R0, R11, R14, R0 ;  /* 0x0000000e0b008223 */ /* 0x001fca0000000000 */
[----:B------:R0:W-:Y:S04]  /*0a90*/  STG.E desc[UR8][R12.64], R0 ;  /* 0x000000000c007986 */ /* 0x0001e8000c101908 */
[----:B------:R-:W0:Y:S04]  /*0aa0*/  @!P1 LDG.E R9, desc[UR8][R8.64] ;  /* 0x0000000808099981 */ /* 0x000e28000c1e1900 */
[----:B------:R-:W0:Y:S01]  /*0ab0*/  @!P1 LDG.E R10, desc[UR8][R6.64+-0x8] ;  /* 0xfffff808060a9981 */ /* 0x000e22000c1e1900 */
[----:B------:R-:W-:-:S04]  /*0ac0*/  IADD3 R4, PT, PT, R4, 0x3, RZ ;  /* 0x0000000304047810 */ /* 0x000fc80007ffe0ff */
[----:B------:R-:W-:-:S04]  /*0ad0*/  ISETP.GE.AND P0, PT, R4, UR5, PT ;  /* 0x0000000504007c0c */ /* 0x000fc8000bf06270 */
[----:B------:R-:W-:Y:S01]  /*0ae0*/  ISETP.LT.OR P0, PT, R4, RZ, P0 ;  /* 0x000000ff0400720c */ /* 0x000fe20000701670 */
[----:B------:R-:W-:Y:S01]  /*0af0*/  BSSY.RECONVERGENT B0, `(.L_x_3) ;  /* 0x000000a000007945 */ /* 0x000fe20003800200 */
[----:B0-----:R-:W-:-:S05]  /*0b00*/  @!P1 FFMA R0, R9, R10, R0 ;  /* 0x0000000a09009223 */ /* 0x001fca0000000000 */
[----:B------:R0:W-:Y:S06]  /*0b10*/  STG.E desc[UR8][R12.64], R0 ;  /* 0x000000000c007986 */ /* 0x0001ec000c101908 */
[----:B------:R-:W-:Y:S05]  /*0b20*/  @P0 BRA `(.L_x_4) ;  /* 0x0000000000180947 */ /* 0x000fea0003800000 */
[----:B------:R-:W1:Y:S01]  /*0b30*/  LDC.64 R8, c[0x0][0x388] ;  /* 0x0000e200ff087b82 */ /* 0x000e620000000a00 */
[----:B------:R-:W-:Y:S01]  /*0b40*/  IMAD R11, R4, R25, R2 ;  /* 0x00000019040b7224 */ /* 0x000fe200078e0202 */
[----:B------:R-:W0:Y:S03]  /*0b50*/  LDG.E R6, desc[UR8][R6.64+-0xc] ;  /* 0xfffff40806067981 */ /* 0x000e26000c1e1900 */
[----:B-1----:R-:W-:-:S06]  /*0b60*/  IMAD.WIDE R8, R11, 0x4, R8 ;  /* 0x000000040b087825 */ /* 0x002fcc00078e0208 */
[----:B------:R-:W0:Y:S02]  /*0b70*/  LDG.E R9, desc[UR8][R8.64] ;  /* 0x0000000808097981 */ /* 0x000e24000c1e1900 */
[----:B0-----:R-:W-:-:S07]  /*0b80*/  FFMA R0, R9, R6, R0 ;  /* 0x0000000609007223 */ /* 0x001fce0000000000 */
.L_x_4:
[----:B------:R-:W-:Y:S05]  /*0b90*/  BSYNC.RECONVERGENT B0 ;  /* 0x0000000000007941 */ /* 0x000fea0003800200 */
.L_x_3:
[----:B------:R1:W-:Y:S01]  /*0ba0*/  STG.E desc[UR8][R12.64], R0 ;  /* 0x000000000c007986 */ /* 0x0003e2000c101908 */
[----:B------:R-:W-:-:S12]  /*0bb0*/  UIADD3 UR4, UPT, UPT, UR4, 0x4, URZ ;  /* 0x0000000404047890 */ /* 0x000fd8000fffe0ff */
.L_x_2:
[----:B------:R-:W-:-:S04]  /*0bc0*/  LOP3.LUT R4, R3, 0x1, RZ, 0xc0, !PT ;  /* 0x0000000103047812 */ /* 0x000fc800078ec0ff */
[----:B------:R-:W-:-:S13]  /*0bd0*/  ISETP.NE.U32.AND P0, PT, R4, 0x1, PT ;  /* 0x000000010400780c */ /* 0x000fda0003f05070 */
[----:B------:R-:W-:Y:S05]  /*0be0*/  @P0 BRA `(.L_x_5) ;  /* 0x0000000000700947 */ /* 0x000fea0003800000 */
[----:B------:R-:W2:Y:S01]  /*0bf0*/  LDCU UR5, c[0x0][0x39c] ;  /* 0x00007380ff0577ac */ /* 0x000ea20008000800 */
[----:B------:R-:W-:Y:S01]  /*0c00*/  IADD3 R10, PT, PT, R5, UR4, RZ ;  /* 0x00000004050a7c10 */ /* 0x000fe2000fffe0ff */
[----:B------:R-:W4:Y:S01]  /*0c10*/  LDC.64 R6, c[0x0][0x390] ;  /* 0x0000e400ff067b82 */ /* 0x000f220000000a00 */
[----:B------:R-:W-:Y:S02]  /*0c20*/  VIADD R15, R3, -UR4 ;  /* 0x80000004030f7c36 */ /* 0x000fe40008000000 */
[----:B--2---:R-:W-:-:S04]  /*0c30*/  ISETP.GE.AND P0, PT, R10, UR5, PT ;  /* 0x000000050a007c0c */ /* 0x004fc8000bf06270 */
[----:B------:R-:W-:Y:S01]  /*0c40*/  ISETP.LT.OR P0, PT, R10, RZ, P0 ;  /* 0x000000ff0a00720c */ /* 0x000fe20000701670 */
[----:B----4-:R-:W-:-:S12]  /*0c50*/  IMAD.WIDE R6, R15, 0x4, R6 ;  /* 0x000000040f067825 */ /* 0x010fd800078e0206 */
[----:B------:R-:W2:Y:S01]  /*0c60*/  @!P0 LDC.64 R8, c[0x0][0x388] ;  /* 0x0000e200ff088b82 */ /* 0x000ea20000000a00 */
[----:B------:R-:W-:Y:S01]  /*0c70*/  @!P0 IMAD R11, R10, R25, R2 ;  /* 0x000000190a0b8224 */ /* 0x000fe200078e0202 */
[----:B------:R-:W0:Y:S03]  /*0c80*/  @!P0 LDG.E R4, desc[UR8][R6.64] ;  /* 0x0000000806048981 */ /* 0x000e26000c1e1900 */
[----:B--2---:R-:W-:-:S06]  /*0c90*/  @!P0 IMAD.WIDE R8, R11, 0x4, R8 ;  /* 0x000000040b088825 */ /* 0x004fcc00078e0208 */
[----:B------:R-:W0:Y:S01]  /*0ca0*/  @!P0 LDG.E R9, desc[UR8][R8.64] ;  /* 0x0000000808098981 */ /* 0x000e22000c1e1900 */
[----:B------:R-:W-:-:S04]  /*0cb0*/  IADD3 R11, PT, PT, R10, 0x1, RZ ;  /* 0x000000010a0b7810 */ /* 0x000fc80007ffe0ff */
[----:B------:R-:W-:-:S04]  /*0cc0*/  ISETP.GE.AND P1, PT, R11, UR5, PT ;  /* 0x000000050b007c0c */ /* 0x000fc8000bf26270 */
[----:B------:R-:W-:Y:S01]  /*0cd0*/  ISETP.LT.OR P1, PT, R11, RZ, P1 ;  /* 0x000000ff0b00720c */ /* 0x000fe20000f21670 */
[----:B------:R-:W-:Y:S01]  /*0ce0*/  BSSY.RECONVERGENT B0, `(.L_x_6) ;  /* 0x000000a000007945 */ /* 0x000fe20003800200 */
[----:B01-3--:R-:W-:-:S05]  /*0cf0*/  @!P0 FFMA R0, R9, R4, R0 ;  /* 0x0000000409008223 */ /* 0x00bfca0000000000 */
        /* <DEDUP_REMOVED lines=8> */
.L_x_7:
[----:B------:R-:W-:Y:S05]  /*0d80*/  BSYNC.RECONVERGENT B0 ;  /* 0x0000000000007941 */ /* 0x000fea0003800200 */
.L_x_6:
[----:B------:R2:W-:Y:S01]  /*0d90*/  STG.E desc[UR8][R12.64], R0 ;  /* 0x000000000c007986 */ /* 0x0005e2000c101908 */
[----:B------:R-:W-:-:S12]  /*0da0*/  UIADD3 UR4, UPT, UPT, UR4, 0x2, URZ ;  /* 0x0000000204047890 */ /* 0x000fd8000fffe0ff */
.L_x_5:
[----:B------:R-:W4:Y:S01]  /*0db0*/  LDCU UR5, c[0x0][0x39c] ;  /* 0x00007380ff0577ac */ /* 0x000f220008000800 */
[----:B------:R-:W-:Y:S01]  /*0dc0*/  IADD3 R8, PT, PT, R5, UR4, RZ ;  /* 0x0000000405087c10 */ /* 0x000fe2000fffe0ff */
[----:B------:R-:W-:Y:S03]  /*0dd0*/  BSSY.RECONVERGENT B0, `(.L_x_8) ;  /* 0x000000d000007945 */ /* 0x000fe60003800200 */
[----:B----4-:R-:W-:-:S04]  /*0de0*/  ISETP.GE.AND P0, PT, R8, UR5, PT ;  /* 0x0000000508007c0c */ /* 0x010fc8000bf06270 */
[----:B------:R-:W-:-:S13]  /*0df0*/  ISETP.LT.OR P0, PT, R8, RZ, P0 ;  /* 0x000000ff0800720c */ /* 0x000fda0000701670 */
[----:B------:R-:W-:Y:S05]  /*0e00*/  @P0 BRA `(.L_x_9) ;  /* 0x0000000000240947 */ /* 0x000fea0003800000 */
[----:B------:R-:W4:Y:S01]  /*0e10*/  LDC.64 R4, c[0x0][0x388] ;  /* 0x0000e200ff047b82 */ /* 0x000f220000000a00 */
[----:B------:R-:W-:Y:S01]  /*0e20*/  IMAD R25, R8, R25, R2 ;  /* 0x0000001908197224 */ /* 0x000fe200078e0202 */
[----:B------:R-:W-:-:S06]  /*0e30*/  IADD3 R9, PT, PT, R3, -UR4, RZ ;  /* 0x8000000403097c10 */ /* 0x000fcc000fffe0ff */
[----:B------:R-:W5:Y:S01]  /*0e40*/  LDC.64 R6, c[0x0][0x390] ;  /* 0x0000e400ff067b82 */ /* 0x000f620000000a00 */
[----:B----4-:R-:W-:-:S06]  /*0e50*/  IMAD.WIDE R2, R25, 0x4, R4 ;  /* 0x0000000419027825 */ /* 0x010fcc00078e0204 */
[----:B------:R-:W0:Y:S01]  /*0e60*/  LDG.E R3, desc[UR8][R2.64] ;  /* 0x0000000802037981 */ /* 0x000e22000c1e1900 */
[----:B-----5:R-:W-:-:S06]  /*0e70*/  IMAD.WIDE R4, R9, 0x4, R6 ;  /* 0x0000000409047825 */ /* 0x020fcc00078e0206 */
[----:B------:R-:W0:Y:S02]  /*0e80*/  LDG.E R4, desc[UR8][R4.64] ;  /* 0x0000000804047981 */ /* 0x000e24000c1e1900 */
[----:B0123--:R-:W-:-:S07]  /*0e90*/  FFMA R0, R3, R4, R0 ;  /* 0x0000000403007223 */ /* 0x00ffce0000000000 */
.L_x_9:
[----:B------:R-:W-:Y:S05]  /*0ea0*/  BSYNC.RECONVERGENT B0 ;  /* 0x0000000000007941 */ /* 0x000fea0003800200 */
.L_x_8:
[----:B------:R-:W-:Y:S01]  /*0eb0*/  STG.E desc[UR8][R12.64], R0 ;  /* 0x000000000c007986 */ /* 0x000fe2000c101908 */
[----:B------:R-:W-:Y:S05]  /*0ec0*/  EXIT ;  /* 0x000000000000794d */ /* 0x000fea0003800000 */
.L_x_10:
[----:B------:R-:W-:-:S00]  /*0ed0*/  BRA `(.L_x_10) ;  /* 0xfffffffc00fc7947 */ /* 0x000fc0000383ffff */
[----:B------:R-:W-:-:S00]  /*0ee0*/  NOP ;  /* 0x0000000000007918 */ /* 0x000fc00000000000 */
        /* <DEDUP_REMOVED lines=9> */
.L_x_26:


//--------------------- .text._Z17convolutionRowGPUPfS_S_iii --------------------------
	.section	.text._Z17convolutionRowGPUPfS_S_iii,"ax",@progbits
	.align	128
        .global         _Z17convolutionRowGPUPfS_S_iii
        .type           _Z17convolutionRowGPUPfS_S_iii,@function
        .size           _Z17convolutionRowGPUPfS_S_iii,(.L_x_27 - _Z17convolutionRowGPUPfS_S_iii)
        .other          _Z17convolutionRowGPUPfS_S_iii,@"STO_CUDA_ENTRY STV_DEFAULT"
_Z17convolutionRowGPUPfS_S_iii:
.text._Z17convolutionRowGPUPfS_S_iii:
[----:B------:R-:W-:Y:S01]  /*0000*/  LDC R1, c[0x0][0x37c] ;  /* 0x0000df00ff017b82 */ /* 0x000fe20000000800 */
[----:B------:R-:W0:Y:S01]  /*0010*/  LDCU UR10, c[0x0][0x3a0] ;  /* 0x00007400ff0a77ac */ /* 0x000e220008000800 */
[----:B------:R-:W1:Y:S06]  /*0020*/  S2R R5, SR_TID.X ;  /* 0x0000000000057919 */ /* 0x000e6c0000002100 */
[----:B------:R-:W2:Y:S01]  /*0030*/  S2UR UR4, SR_CTAID.X ;  /* 0x00000000000479c3 */ /* 0x000ea20000002500 */
[----:B0-----:R-:W-:-:S13]  /*0040*/  ISETP.LE.AND P0, PT, RZ, UR10, PT ;  /* 0x0000000aff007c0c */ /* 0x001fda000bf03270 */
[----:B--2---:R-:W-:Y:S05]  /*0050*/  @!P0 EXIT ;  /* 0x000000000000894d */ /* 0x004fea0003800000 */
[----:B------:R-:W0:Y:S01]  /*0060*/  S2R R0, SR_TID.Y ;  /* 0x0000000000007919 */ /* 0x000e220000002200 */
[----:B------:R-:W1:Y:S01]  /*0070*/  LDC R4, c[0x0][0x360] ;  /* 0x0000d800ff047b82 */ /* 0x000e620000000800 */
[----:B------:R-:W0:Y:S01]  /*0080*/  LDCU UR5, c[0x0][0x364] ;  /* 0x00006c80ff0577ac */ /* 0x000e220008000800 */
[----:B------:R-:W0:Y:S01]  /*0090*/  S2R R7, SR_CTAID.Y ;  /* 0x0000000000077919 */ /* 0x000e220000002600 */
[----:B------:R-:W2:Y:S05]  /*00a0*/  LDCU UR6, c[0x0][0x398] ;  /* 0x00007300ff0677ac */ /* 0x000eaa0008000800 */
[----:B------:R-:W3:Y:S01]  /*00b0*/  LDC.64 R2, c[0x0][0x380] ;  /* 0x0000e000ff027b82 */ /* 0x000ee20000000a00 */
[----:B------:R-:W-:Y:S01]  /*00c0*/  UISETP.GE.U32.AND UP0, UPT, UR10, 0x4, UPT ;  /* 0x000000040a00788c */ /* 0x000fe2000bf06070 */
[----:B------:R-:W4:Y:S01]  /*00d0*/  LDCU.64 UR8, c[0x0][0x358] ;  /* 0x00006b00ff0877ac */ /* 0x000f220008000a00 */
[----:B-1----:R-:W-:Y:S01]  /*00e0*/  IMAD R4, R4, UR4, R5 ;  /* 0x0000000404047c24 */ /* 0x002fe2000f8e0205 */
[----:B------:R-:W-:Y:S01]  /*00f0*/  UIADD3 UR4, UPT, UPT, -UR10, URZ, URZ ;  /* 0x000000ff0a047290 */ /* 0x000fe2000fffe1ff */
[----:B0-----:R-:W-:-:S04]  /*0100*/  IMAD R5, R7, UR5, R0 ;  /* 0x0000000507057c24 */ /* 0x001fc8000f8e0200 */
[----:B--2---:R-:W-:Y:S02]  /*0110*/  IMAD R0, R5, UR6, R4 ;  /* 0x0000000605007c24 */ /* 0x004fe4000f8e0204 */
[----:B------:R-:W-:Y:S02]  /*0120*/  IMAD.MOV.U32 R5, RZ, RZ, RZ ;  /* 0x000000ffff057224 */ /* 0x000fe400078e00ff */
[----:B---3--:R-:W-:Y:S01]  /*0130*/  IMAD.WIDE R2, R0, 0x4, R2 ;  /* 0x0000000400027825 */ /* 0x008fe200078e0202 */
[----:B----4-:R-:W-:Y:S06]  /*0140*/  BRA.U !UP0, `(.L_x_11) ;  /* 0x0000000508307547 */ /* 0x010fec000b800000 */
[----:B------:R-:W0:Y:S01]  /*0150*/  LDC.64 R6, c[0x0][0x390] ;  /* 0x0000e400ff067b82 */ /* 0x000e220000000a00 */
[----:B------:R-:W-:Y:S02]  /*0160*/  USHF.L.U32 UR7, UR10, 0x1, URZ ;  /* 0x000000010a077899 */ /* 0x000fe400080006ff */
[----:B------:R-:W-:Y:S01]  /*0170*/  VIADD R17, R0, -UR10 ;  /* 0x8000000a00117c36 */ /* 0x000fe20008000000 */
[----:B------:R-:W-:Y:S01]  /*0180*/  IADD3 R14, PT, PT, R4, -UR10, RZ ;  /* 0x8000000a040e7c10 */ /* 0x000fe2000fffe0ff */
[----:B------:R-:W-:Y:S01]  /*0190*/  IMAD.MOV.U32 R5, RZ, RZ, RZ ;  /* 0x000000ffff057224 */ /* 0x000fe200078e00ff */
[----:B------:R-:W-:Y:S02]  /*01a0*/  ULOP3.LUT UR4, UR7, 0xfffffff8, URZ, 0xc0, !UPT ;  /* 0xfffffff807047892 */ /* 0x000fe4000f8ec0ff */
[----:B------:R-:W-:Y:S01]  /*01b0*/  IMAD.U32 R15, RZ, RZ, UR7 ;  /* 0x00000007ff0f7e24 */ /* 0x000fe2000f8e00ff */
[----:B------:R-:W1:Y:S01]  /*01c0*/  LDC.64 R8, c[0x0][0x388] ;  /* 0x0000e200ff087b82 */ /* 0x000e620000000a00 */
[----:B------:R-:W2:Y:S01]  /*01d0*/  LDCU UR6, c[0x0][0x398] ;  /* 0x00007300ff0677ac */ /* 0x000ea20008000800 */
[----:B------:R-:W-:-:S02]  /*01e0*/  UIADD3 UR5, UPT, UPT, -UR10, 0x3, URZ ;  /* 0x000000030a057890 */ /* 0x000fc4000fffe1ff */
[----:B------:R-:W-:-:S12]  /*01f0*/  UIADD3 UR4, UPT, UPT, -UR4, URZ, URZ ;  /* 0x000000ff04047290 */ /* 0x000fd8000fffe1ff */
.L_x_12:
[----:B--2---:R-:W-:Y:S01]  /*0200*/  ISETP.GE.AND P0, PT, R14, UR6, PT ;  /* 0x000000060e007c0c */ /* 0x004fe2000bf06270 */
[----:B0-----:R-:W-:-:S03]  /*0210*/  IMAD.WIDE R10, R15, 0x4, R6 ;  /* 0x000000040f0a7825 */ /* 0x001fc600078e0206 */
[----:B------:R-:W-:Y:S01]  /*0220*/  ISETP.LT.OR P0, PT, R14, RZ, P0 ;  /* 0x000000ff0e00720c */ /* 0x000fe20000701670 */
[----:B-1----:R-:W-:-:S12]  /*0230*/  IMAD.WIDE R12, R17, 0x4, R8 ;  /* 0x00000004110c7825 */ /* 0x002fd800078e0208 */
[----:B------:R-:W2:Y:S04]  /*0240*/  @!P0 LDG.E R18, desc[UR8][R10.64] ;  /* 0x000000080a128981 */ /* 0x000ea8000c1e1900 */
[----:B------:R-:W2:Y:S01]  /*0250*/  @!P0 LDG.E R16, desc[UR8][R12.64] ;  /* 0x000000080c108981 */ /* 0x000ea2000c1e1900 */
[----:B------:R-:W-:-:S04]  /*0260*/  IADD3 R19, PT, PT, R14, 0x1, RZ ;  /* 0x000000010e137810 */ /* 0x000fc80007ffe0ff */
[----:B------:R-:W-:-:S04]  /*0270*/  ISETP.GE.AND P1, PT, R19, UR6, PT ;  /* 0x0000000613007c0c */ /* 0x000fc8000bf26270 */
[----:B------:R-:W-:Y:S01]  /*0280*/  ISETP.LT.OR P1, PT, R19, RZ, P1 ;  /* 0x000000ff1300720c */ /* 0x000fe20000f21670 */
[----:B------:R-:W-:Y:S02]  /*0290*/  VIADD R19, R14, 0x2 ;  /* 0x000000020e137836 */ /* 0x000fe40000000000 */
[----:B--23--:R-:W-:-:S05]  /*02a0*/  @!P0 FFMA R5, R16, R18, R5 ;  /* 0x0000001210058223 */ /* 0x00cfca0000000005 */
[----:B------:R0:W-:Y:S05]  /*02b0*/  STG.E desc[UR8][R2.64], R5 ;  /* 0x0000000502007986 */ /* 0x0001ea000c101908 */
[----:B------:R-:W0:Y:S04]  /*02c0*/  @!P1 LDG.E R16, desc[UR8][R12.64+0x4] ;  /* 0x000004080c109981 */ /* 0x000e28000c1e1900 */
[----:B------:R-:W0:Y:S01]  /*02d0*/  @!P1 LDG.E R18, desc[UR8][R10.64+-0x4] ;  /* 0xfffffc080a129981 */ /* 0x000e22000c1e1900 */
[----:B------:R-:W-:-:S04]  /*02e0*/  ISETP.GE.AND P0, PT, R19, UR6, PT ;  /* 0x0000000613007c0c */ /* 0x000fc8000bf06270 */
[----:B------:R-:W-:Y:S01]  /*02f0*/  ISETP.LT.OR P0, PT, R19, RZ, P0 ;  /* 0x000000ff1300720c */ /* 0x000fe20000701670 */
[----:B------:R-:W-:Y:S02]  /*0300*/  VIADD R19, R14, 0x3 ;  /* 0x000000030e137836 */ /* 0x000fe40000000000 */
[----:B0-----:R-:W-:-:S05]  /*0310*/  @!P1 FFMA R5, R16, R18, R5 ;  /* 0x0000001210059223 */ /* 0x001fca0000000005 */
[----:B------:R0:W-:Y:S05]  /*0320*/  STG.E desc[UR8][R2.64], R5 ;  /* 0x0000000502007986 */ /* 0x0001ea000c101908 */
[----:B------:R-:W0:Y:S04]  /*0330*/  @!P0 LDG.E R16, desc[UR8][R12.64+0x8] ;  /* 0x000008080c108981 */ /* 0x000e28000c1e1900 */
[----:B------:R-:W0:Y:S01]  /*0340*/  @!P0 LDG.E R18, desc[UR8][R10.64+-0x8] ;  /* 0xfffff8080a128981 */ /* 0x000e22000c1e1900 */
[----:B------:R-:W-:-:S04]  /*0350*/  ISETP.GE.AND P1, PT, R19, UR6, PT ;  /* 0x0000000613007c0c */ /* 0x000fc8000bf26270 */
[----:B------:R-:W-:Y:S02]  /*0360*/  ISETP.LT.OR P1, PT, R19, RZ, P1 ;  /* 0x000000ff1300720c */ /* 0x000fe40000f21670 */
[----:B------:R-:W-:Y:S01]  /*0370*/  IADD3 R19, PT, PT, R14, 0x4, RZ ;  /* 0x000000040e137810 */ /* 0x000fe20007ffe0ff */
[----:B0-----:R-:W-:-:S05]  /*0380*/  @!P0 FFMA R5, R16, R18, R5 ;  /* 0x0000001210058223 */ /* 0x001fca0000000005 */
        /* <DEDUP_REMOVED lines=26> */
[----:B0-----:R-:W-:-:S05]  /*0530*/  @!P0 FFMA R5, R16, R18, R5 ;  /* 0x0000001210058223 */ /* 0x001fca0000000005 */
[----:B------:R0:W-:Y:S07]  /*0540*/  STG.E desc[UR8][R2.64], R5 ;  /* 0x0000000502007986 */ /* 0x0001ee000c101908 */
[----:B------:R-:W0:Y:S04]  /*0550*/  @!P1 LDG.E R16, desc[UR8][R12.64+0x1c] ;  /* 0x00001c080c109981 */ /* 0x000e28000c1e1900 */
[----:B------:R-:W0:Y:S01]  /*0560*/  @!P1 LDG.E R18, desc[UR8][R10.64+-0x1c] ;  /* 0xffffe4080a129981 */ /* 0x000e22000c1e1900 */
[----:B------:R-:W-:Y:S01]  /*0570*/  UIADD3 UR4, UPT, UPT, UR4, 0x8, URZ ;  /* 0x0000000804047890 */ /* 0x000fe2000fffe0ff */
[----:B------:R-:W-:Y:S01]  /*0580*/  VIADD R17, R17, 0x8 ;  /* 0x0000000811117836 */ /* 0x000fe20000000000 */
[----:B------:R-:W-:Y:S01]  /*0590*/  IADD3 R14, PT, PT, R14, 0x8, RZ ;  /* 0x000000080e0e7810 */ /* 0x000fe20007ffe0ff */
[----:B------:R-:W-:Y:S01]  /*05a0*/  VIADD R15, R15, 0xfffffff8 ;  /* 0xfffffff80f0f7836 */ /* 0x000fe20000000000 */
[----:B------:R-:W-:-:S02]  /*05b0*/  UISETP.NE.AND UP0, UPT, UR4, URZ, UPT ;  /* 0x000000ff0400728c */ /* 0x000fc4000bf05270 */
[----:B------:R-:W-:Y:S01]  /*05c0*/  UIADD3 UR5, UPT, UPT, UR5, 0x8, URZ ;  /* 0x0000000805057890 */ /* 0x000fe2000fffe0ff */
[----:B0-----:R-:W-:-:S05]  /*05d0*/  @!P1 FFMA R5, R16, R18, R5 ;  /* 0x0000001210059223 */ /* 0x001fca0000000005 */
[----:B------:R3:W-:Y:S01]  /*05e0*/  STG.E desc[UR8][R2.64], R5 ;  /* 0x0000000502007986 */ /* 0x0007e2000c101908 */
[----:B------:R-:W-:Y:S05]  /*05f0*/  BRA.U UP0, `(.L_x_12) ;  /* 0xfffffffd00007547 */ /* 0x000fea000b83ffff */
[----:B------:R-:W-:-:S12]  /*0600*/  UIADD3 UR4, UPT, UPT, UR5, -0x3, URZ ;  /* 0xfffffffd05047890 */ /* 0x000fd8000fffe0ff */
.L_x_11:
[----:B------:R-:W0:Y:S02]  /*0610*/  LDC R6, c[0x0][0x3a0] ;  /* 0x0000e800ff067b82 */ /* 0x000e240000000800 */
[----:B0-----:R-:W-:-:S05]  /*0620*/  IMAD.SHL.U32 R7, R6, 0x2, RZ ;  /* 0x0000000206077824 */ /* 0x001fca00078e00ff */
[----:B------:R-:W-:-:S04]  /*0630*/  LOP3.LUT R7, R7, 0x6, RZ, 0xc0, !PT ;  /* 0x0000000607077812 */ /* 0x000fc800078ec0ff */
[----:B------:R-:W-:-:S13]  /*0640*/  ISETP.GE.U32.AND P0, PT, R7, 0x3, PT ;  /* 0x000000030700780c */ /* 0x000fda0003f06070 */
[----:B------:R-:W-:Y:S05]  /*0650*/  @!P0 BRA `(.L_x_13) ;  /* 0x0000000000b08947 */ /* 0x000fea0003800000 */
[----:B------:R-:W0:Y:S01]  /*0660*/  LDC.64 R8, c[0x0][0x390] ;  /* 0x0000e400ff087b82 */ /* 0x000e220000000a00 */
[----:B------:R-:W-:Y:S01]  /*0670*/  IADD3 R15, PT, PT, R4, UR4, RZ ;  /* 0x00000004040f7c10 */ /* 0x000fe2000fffe0ff */
[----:B------:R-:W-:Y:S01]  /*0680*/  VIADD R7, R6, -UR4 ;  /* 0x8000000406077c36 */ /* 0x000fe20008000000 */
[----:B------:R-:W-:Y:S02]  /*0690*/  IADD3 R13, PT, PT, R0, UR4, RZ ;  /* 0x00000004000d7c10 */ /* 0x000fe4000fffe0ff */
[----:B------:R-:W-:-:S03]  /*06a0*/  ISETP.GE.AND P0, PT, R15, UR6, PT ;  /* 0x000000060f007c0c */ /* 0x000fc6000bf06270 */
[----:B------:R-:W1:Y:S01]  /*06b0*/  LDC.64 R10, c[0x0][0x388] ;  /* 0x0000e200ff0a7b82 */ /* 0x000e620000000a00 */
[----:B------:R-:W-:Y:S01]  /*06c0*/  ISETP.LT.OR P0, PT, R15, RZ, P0 ;  /* 0x000000ff0f00720c */ /* 0x000fe20000701670 */
[----:B0-----:R-:W-:-:S12]  /*06d0*/  IMAD.WIDE R8, R7, 0x4, R8 ;  /* 0x0000000407087825 */ /* 0x001fd800078e0208 */
[----:B------:R-:W3:Y:S01]  /*06e0*/  @!P0 LDG.E R7, desc[UR8][R8.64] ;  /* 0x0000000808078981 */ /* 0x000ee2000c1e1900 */
[----:B-1----:R-:W-:-:S05]  /*06f0*/  IMAD.WIDE R10, R13, 0x4, R10 ;  /* 0x000000040d0a7825 */ /* 0x002fca00078e020a */
[----:B------:R-:W3:Y:S01]  /*0700*/  @!P0 LDG.E R12, desc[UR8][R10.64] ;  /* 0x000000080a0c8981 */ /* 0x000ee2000c1e1900 */
[----:B------:R-:W-:-:S05]  /*0710*/  VIADD R13, R15, 0x1 ;  /* 0x000000010f0d7836 */ /* 0x000fca0000000000 */
[----:B------:R-:W-:-:S04]  /*0720*/  ISETP.GE.AND P2, PT, R13, UR6, PT ;  /* 0x000000060d007c0c */ /* 0x000fc8000bf46270 */
[----:B------:R-:W-:Y:S02]  /*0730*/  ISETP.LT.OR P2, PT, R13, RZ, P2 ;  /* 0x000000ff0d00720c */ /* 0x000fe40001741670 */
[C---:B------:R-:W-:Y:S01]  /*0740*/  IADD3 R14, PT, PT, R15.reuse, 0x2, RZ ;  /* 0x000000020f0e7810 */ /* 0x040fe20007ffe0ff */
[----:B------:R-:W-:Y:S01]  /*0750*/  VIADD R15, R15, 0x3 ;  /* 0x000000030f0f7836 */ /* 0x000fe20000000000 */
[----:B------:R-:W-:Y:S02]  /*0760*/  BSSY.RECONVERGENT B0, `(.L_x_14) ;  /* 0x000000b000007945 */ /* 0x000fe40003800200 */
[C---:B------:R-:W-:Y:S02]  /*0770*/  ISETP.GE.AND P3, PT, R14.reuse, UR6, PT ;  /* 0x000000060e007c0c */ /* 0x040fe4000bf66270 */
[----:B------:R-:W-:Y:S02]  /*0780*/  ISETP.GE.AND P1, PT, R15, UR6, PT ;  /* 0x000000060f007c0c */ /* 0x000fe4000bf26270 */
[----:B------:R-:W-:-:S02]  /*0790*/  ISETP.LT.OR P3, PT, R14, RZ, P3 ;  /* 0x000000ff0e00720c */ /* 0x000fc40001f61670 */
[----:B------:R-:W-:Y:S01]  /*07a0*/  ISETP.LT.OR P1, PT, R15, RZ, P1 ;  /* 0x000000ff0f00720c */ /* 0x000fe20000f21670 */
[----:B---3--:R-:W-:-:S05]  /*07b0*/  @!P0 FFMA R5, R12, R7, R5 ;  /* 0x000000070c058223 */ /* 0x008fca0000000005 */
[----:B------:R0:W-:Y:S01]  /*07c0*/  STG.E desc[UR8][R2.64], R5 ;  /* 0x0000000502007986 */ /* 0x0001e2000c101908 */
[----:B------:R-:W-:Y:S06]  /*07d0*/  @P2 BRA `(.L_x_15) ;  /* 0x00000000000c2947 */ /* 0x000fec0003800000 */
[----:B------:R-:W0:Y:S04]  /*07e0*/  LDG.E R12, desc[UR8][R10.64+0x4] ;  /* 0x000004080a0c7981 */ /* 0x000e28000c1e1900 */
[----:B------:R-:W0:Y:S02]  /*07f0*/  LDG.E R7, desc[UR8][R8.64+-0x4] ;  /* 0xfffffc0808077981 */ /* 0x000e24000c1e1900 */
[----:B0-----:R-:W-:-:S07]  /*0800*/  FFMA R5, R12, R7, R5 ;  /* 0x000000070c057223 */ /* 0x001fce0000000005 */
.L_x_15:
[----:B------:R-:W-:Y:S05]  /*0810*/  BSYNC.RECONVERGENT B0 ;  /* 0x0000000000007941 */ /* 0x000fea0003800200 */
.L_x_14:
[----:B------:R1:W-:Y:S01]  /*0820*/  STG.E desc[UR8][R2.64], R5 ;  /* 0x0000000502007986 */ /* 0x0003e2000c101908 */
[----:B------:R-:W-:Y:S04]  /*0830*/  BSSY.RECONVERGENT B0, `(.L_x_16) ;  /* 0x0000005000007945 */ /* 0x000fe80003800200 */
[----:B------:R-:W-:Y:S05]  /*0840*/  @P3 BRA `(.L_x_17) ;  /* 0x00000000000c3947 */ /* 0x000fea0003800000 */
[----:B------:R-:W0:Y:S04]  /*0850*/  LDG.E R12, desc[UR8][R10.64+0x8] ;  /* 0x000008080a0c7981 */ /* 0x000e28000c1e1900 */
[----:B------:R-:W0:Y:S02]  /*0860*/  LDG.E R7, desc[UR8][R8.64+-0x8] ;  /* 0xfffff80808077981 */ /* 0x000e24000c1e1900 */
[----:B01----:R-:W-:-:S07]  /*0870*/  FFMA R5, R12, R7, R5 ;  /* 0x000000070c057223 */ /* 0x003fce0000000005 */
.L_x_17:
[----:B------:R-:W-:Y:S05]  /*0880*/  BSYNC.RECONVERGENT B0 ;  /* 0x0000000000007941 */ /* 0x000fea0003800200 */
.L_x_16:
[----:B------:R2:W-:Y:S01]  /*0890*/  STG.E desc[UR8][R2.64], R5 ;  /* 0x0000000502007986 */ /* 0x0005e2000c101908 */
[----:B------:R-:W-:Y:S04]  /*08a0*/  BSSY.RECONVERGENT B0, `(.L_x_18) ;  /* 0x0000005000007945 */ /* 0x000fe80003800200 */
[----:B------:R-:W-:Y:S05]  /*08b0*/  @P1 BRA `(.L_x_19) ;  /* 0x00000000000c1947 */ /* 0x000fea0003800000 */
[----:B------:R-:W0:Y:S04]  /*08c0*/  LDG.E R10, desc[UR8][R10.64+0xc] ;  /* 0x00000c080a0a7981 */ /* 0x000e28000c1e1900 */
[----:B------:R-:W0:Y:S02]  /*08d0*/  LDG.E R8, desc[UR8][R8.64+-0xc] ;  /* 0xfffff40808087981 */ /* 0x000e24000c1e1900 */
[----:B012---:R-:W-:-:S07]  /*08e0*/  FFMA R5, R10, R8, R5 ;  /* 0x000000080a057223 */ /* 0x007fce0000000005 */
.L_x_19:
[----:B------:R-:W-:Y:S05]  /*08f0*/  BSYNC.RECONVERGENT B0 ;  /* 0x0000000000007941 */ /* 0x000fea0003800200 */
.L_x_18:
[----:B------:R4:W-:Y:S01]  /*0900*/  STG.E desc[UR8][R2.64], R5 ;  /* 0x0000000502007986 */ /* 0x0009e2000c101908 */
[----:B------:R-:W-:-:S12]  /*0910*/  UIADD3 UR4, UPT, UPT, UR4, 0x4, URZ ;  /* 0x0000000404047890 */ /* 0x000fd8000fffe0ff */
.L_x_13:
[----:B------:R-:W-:-:S04]  /*0920*/  LOP3.LUT R7, R6, 0x1, RZ, 0xc0, !PT ;  /* 0x0000000106077812 */ /* 0x000fc800078ec0ff */
[----:B------:R-:W-:-:S13]  /*0930*/  ISETP.NE.U32.AND P0, PT, R7, 0x1, PT ;  /* 0x000000010700780c */ /* 0x000fda0003f05070 */
[----:B------:R-:W-:Y:S05]  /*0940*/  @P0 BRA `(.L_x_20) ;  /* 0x0000000000600947 */ /* 0x000fea0003800000 */
[----:B------:R-:W5:Y:S01]  /*0950*/  LDC.64 R8, c[0x0][0x390] ;  /* 0x0000e400ff087b82 */ /* 0x000f620000000a00 */
[----:B------:R-:W-:Y:S01]  /*0960*/  IADD3 R13, PT, PT, R4, UR4, RZ ;  /* 0x00000004040d7c10 */ /* 0x000fe2000fffe0ff */
[----:B------:R-:W-:Y:S01]  /*0970*/  VIADD R7, R6, -UR4 ;  /* 0x8000000406077c36 */ /* 0x000fe20008000000 */
[----:B------:R-:W-:Y:S02]  /*0980*/  IADD3 R15, PT, PT, R0, UR4, RZ ;  /* 0x00000004000f7c10 */ /* 0x000fe4000fffe0ff */
[----:B------:R-:W-:-:S03]  /*0990*/  ISETP.GE.AND P0, PT, R13, UR6, PT ;  /* 0x000000060d007c0c */ /* 0x000fc6000bf06270 */
[----:B------:R-:W0:Y:S01]  /*09a0*/  LDC.64 R10, c[0x0][0x388] ;  /* 0x0000e200ff0a7b82 */ /* 0x000e220000000a00 */
[----:B------:R-:W-:Y:S01]  /*09b0*/  ISETP.LT.OR P0, PT, R13, RZ, P0 ;  /* 0x000000ff0d00720c */ /* 0x000fe20000701670 */
[----:B-----5:R-:W-:-:S12]  /*09c0*/  IMAD.WIDE R8, R7, 0x4, R8 ;  /* 0x0000000407087825 */ /* 0x020fd800078e0208 */
[----:B------:R-:W1:Y:S01]  /*09d0*/  @!P0 LDG.E R7, desc[UR8][R8.64] ;  /* 0x0000000808078981 */ /* 0x000e62000c1e1900 */
[----:B0-----:R-:W-:-:S05]  /*09e0*/  IMAD.WIDE R10, R15, 0x4, R10 ;  /* 0x000000040f0a7825 */ /* 0x001fca00078e020a */
[----:B------:R-:W1:Y:S01]  /*09f0*/  @!P0 LDG.E R12, desc[UR8][R10.64] ;  /* 0x000000080a0c8981 */ /* 0x000e62000c1e1900 */
[----:B------:R-:W-:-:S05]  /*0a00*/  VIADD R13, R13, 0x1 ;  /* 0x000000010d0d7836 */ /* 0x000fca0000000000 */
[----:B------:R-:W-:-:S04]  /*0a10*/  ISETP.GE.AND P1, PT, R13, UR6, PT ;  /* 0x000000060d007c0c */ /* 0x000fc8000bf26270 */
[----:B------:R-:W-:Y:S01]  /*0a20*/  ISETP.LT.OR P1, PT, R13, RZ, P1 ;  /* 0x000000ff0d00720c */ /* 0x000fe20000f21670 */
[----:B------:R-:W-:Y:S01]  /*0a30*/  BSSY.RECONVERGENT B0, `(.L_x_21) ;  /* 0x0000007000007945 */ /* 0x000fe20003800200 */
[----:B-1234-:R-:W-:-:S05]  /*0a40*/  @!P0 FFMA R5, R12, R7, R5 ;  /* 0x000000070c058223 */ /* 0x01efca0000000005 */
[----:B------:R0:W-:Y:S06]  /*0a50*/  STG.E desc[UR8][R2.64], R5 ;  /* 0x0000000502007986 */ /* 0x0001ec000c101908 */
[----:B------:R-:W-:Y:S05]  /*0a60*/  @P1 BRA `(.L_x_22) ;  /* 0x00000000000c1947 */ /* 0x000fea0003800000 */
[----:B------:R-:W0:Y:S04]  /*0a70*/  LDG.E R10, desc[UR8][R10.64+0x4] ;  /* 0x000004080a0a7981 */ /* 0x000e28000c1e1900 */
[----:B------:R-:W0:Y:S02]  /*0a80*/  LDG.E R8, desc[UR8][R8.64+-0x4] ;  /* 0xfffffc0808087981 */ /* 0x000e24000c1e1900 */
[----:B0-----:R-:W-:-:S07]  /*0a90*/  FFMA R5, R10, R8, R5 ;  /* 0x000000080a057223 */ /* 0x001fce0000000005 */
.L_x_22:
[----:B------:R-:W-:Y:S05]  /*0aa0*/  BSYNC.RECONVERGENT B0 ;  /* 0x0000000000007941 */ /* 0x000fea0003800200 */
.L_x_21:
[----:B------:R1:W-:Y:S01]  /*0ab0*/  STG.E desc[UR8][R2.64], R5 ;  /* 0x0000000502007986 */ /* 0x0003e2000c101908 */
[----:B------:R-:W-:-:S12]  /*0ac0*/  UIADD3 UR4, UPT, UPT, UR4, 0x2, URZ ;  /* 0x0000000204047890 */ /* 0x000fd8000fffe0ff */
.L_x_20:
[----:B------:R-:W-:Y:S01]  /*0ad0*/  IADD3 R4, PT, PT, R4, UR4, RZ ;  /* 0x0000000404047c10 */ /* 0x000fe2000fffe0ff */
[----:B------:R-:W-:Y:S03]  /*0ae0*/  BSSY.RECONVERGENT B0, `(.L_x_23) ;  /* 0x000000d000007945 */ /* 0x000fe60003800200 */
[----:B------:R-:W-:-:S04]  /*0af0*/  ISETP.GE.AND P0, PT, R4, UR6, PT ;  /* 0x0000000604007c0c */ /* 0x000fc8000bf06270 */
[----:B------:R-:W-:-:S13]  /*0b00*/  ISETP.LT.OR P0, PT, R4, RZ, P0 ;  /* 0x000000ff0400720c */ /* 0x000fda0000701670 */
[----:B------:R-:W-:Y:S05]  /*0b10*/  @P0 BRA `(.L_x_24) ;  /* 0x0000000000240947 */ /* 0x000fea0003800000 */
[----:B------:R-:W5:Y:S01]  /*0b20*/  LDC.64 R8, c[0x0][0x388] ;  /* 0x0000e200ff087b82 */ /* 0x000f620000000a00 */
[----:B------:R-:W-:Y:S01]  /*0b30*/  VIADD R7, R0, UR4 ;  /* 0x0000000400077c36 */ /* 0x000fe20008000000 */
[----:B------:R-:W-:-:S06]  /*0b40*/  IADD3 R13, PT, PT, R6, -UR4, RZ ;  /* 0x80000004060d7c10 */ /* 0x000fcc000fffe0ff */
[----:B------:R-:W0:Y:S01]  /*0b50*/  LDC.64 R10, c[0x0][0x390] ;  /* 0x0000e400ff0a7b82 */ /* 0x000e220000000a00 */
[----:B-----5:R-:W-:-:S06]  /*0b60*/  IMAD.WIDE R6, R7, 0x4, R8 ;  /* 0x0000000407067825 */ /* 0x020fcc00078e0208 */
[----:B------:R-:W1:Y:S01]  /*0b70*/  LDG.E R6, desc[UR8][R6.64] ;  /* 0x0000000806067981 */ /* 0x000e62000c1e1900 */
[----:B0-----:R-:W-:-:S06]  /*0b80*/  IMAD.WIDE R8, R13, 0x4, R10 ;  /* 0x000000040d087825 */ /* 0x001fcc00078e020a */
[----:B------:R-:W1:Y:S02]  /*0b90*/  LDG.E R8, desc[UR8][R8.64] ;  /* 0x0000000808087981 */ /* 0x000e64000c1e1900 */
[----:B-1234-:R-:W-:-:S07]  /*0ba0*/  FFMA R5, R6, R8, R5 ;  /* 0x0000000806057223 */ /* 0x01efce0000000005 */
.L_x_24:
[----:B------:R-:W-:Y:S05]  /*0bb0*/  BSYNC.RECONVERGENT B0 ;  /* 0x0000000000007941 */ /* 0x000fea0003800200 */
.L_x_23:
[----:B------:R-:W-:Y:S01]  /*0bc0*/  STG.E desc[UR8][R2.64], R5 ;  /* 0x0000000502007986 */ /* 0x000fe2000c101908 */
[----:B------:R-:W-:Y:S05]  /*0bd0*/  EXIT ;  /* 0x000000000000794d */ /* 0x000fea0003800000 */
.L_x_25:
        /* <DEDUP_REMOVED lines=10> */
.L_x_27:


//--------------------- .nv.shared.reserved.0     --------------------------
	.section	.nv.shared.reserved.0,"aw",@nobits
	.weak		__nv_reservedSMEM_offset_0_alias
	.size		__nv_reservedSMEM_offset_0_alias, 0, 64
	.other		__nv_reservedSMEM_offset_0_alias,@"STO_CUDA_RESERVED_SHARED STV_DEFAULT"
__nv_reservedSMEM_offset_0_alias:
	.zero		0
	.zero		64


//--------------------- .nv.constant0._Z20convolutionColumnGPUPfS_S_iii --------------------------
	.section	.nv.constant0._Z20convolutionColumnGPUPfS_S_iii,"a",@progbits
	.sectionflags	@""
	.align	4
.nv.constant0._Z20convolutionColumnGPUPfS_S_iii:
	.zero		932


//--------------------- .nv.constant0._Z17convolutionRowGPUPfS_S_iii --------------------------
	.section	.nv.constant0._Z17convolutionRowGPUPfS_S_iii,"a",@progbits
	.sectionflags	@""
	.align	4
.nv.constant0._Z17convolutionRowGPUPfS_S_iii:
	.zero		932


//--------------------- SYMBOLS --------------------------

	.type		.nv.reservedSmem.offset0,@object
	.size		.nv.reservedSmem.offset0,0x4
